// auto-generated by cutlass_sweep.conv — config: {"arch": "sm_100", "cluster_m": 1, "cluster_n": 1, "conv_kind": "wgrad", "dtype": "fp16", "ndim": 2, "tile_k": 64, "tile_m": 128, "tile_n": 64}
#include "cutlass/cutlass.h"
#include "cute/tensor.hpp"
#include "cutlass/kernel_hardware_info.hpp"
#include "cutlass/conv/convolution.h"
#include "cutlass/conv/dispatch_policy.hpp"
#include "cutlass/conv/collective/collective_builder.hpp"
#include "cutlass/conv/kernel/conv_universal.hpp"
#include "cutlass/conv/device/conv_universal_adapter.hpp"
#include "cutlass/epilogue/collective/collective_builder.hpp"

using namespace cute;
using Elem = cutlass::half_t;
using Acc  = float;
using LayoutAB = cutlass::layout::TensorNHWC;
using LayoutC  = cutlass::layout::TensorKCSR;
constexpr auto ConvOp = cutlass::conv::Operator::kWgrad;
using TileShape    = Shape<_128, Shape<_64>, Shape<_64>>;
using ClusterShape = Shape<_1, _1, _1>;

using CollectiveEpilogue = typename cutlass::epilogue::collective::CollectiveBuilder<
    cutlass::arch::Sm100, cutlass::arch::OpClassTensorOp,
    TileShape, ClusterShape,
    cutlass::epilogue::collective::EpilogueTileAuto,
    Acc, Acc,
    Elem, LayoutC, 128 / cutlass::sizeof_bits<Elem>::value,
    Elem, LayoutC, 128 / cutlass::sizeof_bits<Elem>::value,
    cutlass::epilogue::collective::EpilogueScheduleAuto
  >::CollectiveOp;

using CollectiveMainloop = typename cutlass::conv::collective::CollectiveBuilder<
    cutlass::arch::Sm100, cutlass::arch::OpClassTensorOp, ConvOp,
    Elem, LayoutAB, 128 / cutlass::sizeof_bits<Elem>::value,
    Elem, LayoutAB, 128 / cutlass::sizeof_bits<Elem>::value,
    Acc,
    TileShape, ClusterShape,
    cutlass::conv::collective::StageCountAutoCarveout<
        static_cast<int>(sizeof(typename CollectiveEpilogue::SharedStorage))>,
    cutlass::conv::collective::KernelScheduleAuto
  >::CollectiveOp;

using ProblemShape = cutlass::conv::ConvProblemShape<
    ConvOp, CollectiveMainloop::DispatchPolicy::NumSpatialDimensions>;
using ConvKernel = cutlass::conv::kernel::ConvUniversal<
    ProblemShape, CollectiveMainloop, CollectiveEpilogue>;
using Conv = cutlass::conv::device::ConvUniversalAdapter<ConvKernel>;

auto* _anchor = &cutlass::device_kernel<ConvKernel>;


// ===== COMPILED SASS (sm_100a) =====

	.target	sm_100a

	.elftype	@"ET_EXEC"


//--------------------- .note.nv.tkinfo           --------------------------
	.section	.note.nv.tkinfo,"",@"SHT_NOTE"
	.sectionflags	@"SHF_NOTE_NV_TKINFO"
	.tkinfo
        /*0018*/ 	.word	0x00000002
        /*0030*/ 	.string	""
        /*0030*/ 	.string	"ptxas"
        /*0030*/ 	.string	"Cuda compilation tools, release 13.0, V13.0.88"
        /*0030*/ 	.string	"Build cuda_13.0.r13.0/compiler.36424714_0"
        /*0030*/ 	.string	"-arch sm_100a -m 64 "



//--------------------- .note.nv.cuinfo           --------------------------
	.section	.note.nv.cuinfo,"",@"SHT_NOTE"
	.sectionflags	@"SHF_NOTE_NV_CUINFO"
        /*0018*/ 	.short	0x0002
        /*001a*/ 	.short	0x0064
        /*001c*/ 	.short	0x0082
	.zero		2


//--------------------- .nv.info                  --------------------------
	.section	.nv.info,"",@"SHT_CUDA_INFO"
	.align	4


	//----- nvinfo : EIATTR_REGCOUNT
	.align		4
        /*0000*/ 	.byte	0x04, 0x2f
        /*0002*/ 	.short	(.L_19 - .L_18)
	.align		4
.L_18:
        /*0004*/ 	.word	index@(_ZN7cutlass13device_kernelINS_4conv6kernel13ConvUniversalINS1_16ConvProblemShapeILNS1_8OperatorE2ELi2EEENS1_10collective14CollectiveConvINS1_47MainloopSm100TmaUmmaWarpSpecializedImplicitGemmILS5_2ELi8ELi2ELi1ELi2EN4cute5tupleIJNSA_1CILi1EEESD_SD_EEEEENSB_IJNSC_ILi128EEENSB_IJNSC_ILi64EEEEEESI_EEENS_6half_tESK_NSA_8TiledMMAINSA_8MMA_AtomIJNSA_20SM100_MMA_F16BF16_SSISK_SK_fLi128ELi64ELNSA_4UMMA5MajorE1ELSP_1ELNSO_7ScaleInE0ELSQ_0EEEEEENSA_6LayoutISE_NSB_IJNSC_ILi0EEESU_SU_EEEEENSB_IJNSA_10UnderscoreESX_SX_EEEEENS7_6detail27Sm100ImplicitGemmTileTraitsINSA_13SM90_TMA_LOADENSA_14ComposedLayoutINSA_7SwizzleILi3ELi4ELi3EEENSA_18smem_ptr_flag_bitsILi16EEENST_INSB_IJSH_NSC_ILi8EEEEEENSB_IJSD_SH_EEEEEEEvEENS11_INSA_20SM90_TMA_LOAD_IM2COLES1C_vEEEENS_8epilogue10collective18CollectiveEpilogueINS1H_23Sm100TmaWarpSpecializedILi3ELi2ELi32ELb1ELb0EEEJSJ_NSB_IJNST_ISG_SD_EENST_INSC_ILi32EEESD_EEEEESK_NSB_IJlNSB_IJSD_llEEESU_EEESK_S1R_NS1H_6fusion15FusionCallbacksIS1L_NS1S_17LinearCombinationISK_fSK_fLNS_15FloatRoundStyleE2EEESJ_S1P_JEEENSA_5SM1004TMEM4LOAD26SM100_TMEM_LOAD_32dp32b32xES12_NS13_INS14_ILi2ELi4ELi3EEES17_NST_INSB_IJS18_S1N_EEENSB_IJS1N_SD_EEEEEEENSA_39AutoVectorizingCopyWithAssumedAlignmentILi128EEENSA_14SM90_TMA_STOREES26_S28_S28_EEEvvEEEEvNT_6ParamsE)
        /*0008*/ 	.word	0x0000007d


	//----- nvinfo : EIATTR_FRAME_SIZE
	.align		4
.L_19:
        /*000c*/ 	.byte	0x04, 0x11
        /*000e*/ 	.short	(.L_21 - .L_20)
	.align		4
.L_20:
        /*0010*/ 	.word	index@($__internal_2_$__cuda_sm10x_tcgen05_guardrail_trap_unallocated_columns_being_dealloced)
        /*0014*/ 	.word	0x00000008


	//----- nvinfo : EIATTR_FRAME_SIZE
	.align		4
.L_21:
        /*0018*/ 	.byte	0x04, 0x11
        /*001a*/ 	.short	(.L_23 - .L_22)
	.align		4
.L_22:
        /*001c*/ 	.word	index@($__internal_1_$__cuda_sm10x_tcgen05_guardrail_trap_phase_invalid_during_alloc)
        /*0020*/ 	.word	0x00000008


	//----- nvinfo : EIATTR_FRAME_SIZE
	.align		4
.L_23:
        /*0024*/ 	.byte	0x04, 0x11
        /*0026*/ 	.short	(.L_25 - .L_24)
	.align		4
.L_24:
        /*0028*/ 	.word	index@($__internal_0_$__cuda_sm10x_tcgen05_guardrail_trap_col_being_dealloced_not_returned_by_alloc)
        /*002c*/ 	.word	0x00000008


	//----- nvinfo : EIATTR_FRAME_SIZE
	.align		4
.L_25:
        /*0030*/ 	.byte	0x04, 0x11
        /*0032*/ 	.short	(.L_27 - .L_26)
	.align		4
.L_26:
        /*0034*/ 	.word	index@(_ZN7cutlass13device_kernelINS_4conv6kernel13ConvUniversalINS1_16ConvProblemShapeILNS1_8OperatorE2ELi2EEENS1_10collective14CollectiveConvINS1_47MainloopSm100TmaUmmaWarpSpecializedImplicitGemmILS5_2ELi8ELi2ELi1ELi2EN4cute5tupleIJNSA_1CILi1EEESD_SD_EEEEENSB_IJNSC_ILi128EEENSB_IJNSC_ILi64EEEEEESI_EEENS_6half_tESK_NSA_8TiledMMAINSA_8MMA_AtomIJNSA_20SM100_MMA_F16BF16_SSISK_SK_fLi128ELi64ELNSA_4UMMA5MajorE1ELSP_1ELNSO_7ScaleInE0ELSQ_0EEEEEENSA_6LayoutISE_NSB_IJNSC_ILi0EEESU_SU_EEEEENSB_IJNSA_10UnderscoreESX_SX_EEEEENS7_6detail27Sm100ImplicitGemmTileTraitsINSA_13SM90_TMA_LOADENSA_14ComposedLayoutINSA_7SwizzleILi3ELi4ELi3EEENSA_18smem_ptr_flag_bitsILi16EEENST_INSB_IJSH_NSC_ILi8EEEEEENSB_IJSD_SH_EEEEEEEvEENS11_INSA_20SM90_TMA_LOAD_IM2COLES1C_vEEEENS_8epilogue10collective18CollectiveEpilogueINS1H_23Sm100TmaWarpSpecializedILi3ELi2ELi32ELb1ELb0EEEJSJ_NSB_IJNST_ISG_SD_EENST_INSC_ILi32EEESD_EEEEESK_NSB_IJlNSB_IJSD_llEEESU_EEESK_S1R_NS1H_6fusion15FusionCallbacksIS1L_NS1S_17LinearCombinationISK_fSK_fLNS_15FloatRoundStyleE2EEESJ_S1P_JEEENSA_5SM1004TMEM4LOAD26SM100_TMEM_LOAD_32dp32b32xES12_NS13_INS14_ILi2ELi4ELi3EEES17_NST_INSB_IJS18_S1N_EEENSB_IJS1N_SD_EEEEEEENSA_39AutoVectorizingCopyWithAssumedAlignmentILi128EEENSA_14SM90_TMA_STOREES26_S28_S28_EEEvvEEEEvNT_6ParamsE)
        /*0038*/ 	.word	0x00000008


	//----- nvinfo : EIATTR_MIN_STACK_SIZE
	.align		4
.L_27:
        /*003c*/ 	.byte	0x04, 0x12
        /*003e*/ 	.short	(.L_29 - .L_28)
	.align		4
.L_28:
        /*0040*/ 	.word	index@(_ZN7cutlass13device_kernelINS_4conv6kernel13ConvUniversalINS1_16ConvProblemShapeILNS1_8OperatorE2ELi2EEENS1_10collective14CollectiveConvINS1_47MainloopSm100TmaUmmaWarpSpecializedImplicitGemmILS5_2ELi8ELi2ELi1ELi2EN4cute5tupleIJNSA_1CILi1EEESD_SD_EEEEENSB_IJNSC_ILi128EEENSB_IJNSC_ILi64EEEEEESI_EEENS_6half_tESK_NSA_8TiledMMAINSA_8MMA_AtomIJNSA_20SM100_MMA_F16BF16_SSISK_SK_fLi128ELi64ELNSA_4UMMA5MajorE1ELSP_1ELNSO_7ScaleInE0ELSQ_0EEEEEENSA_6LayoutISE_NSB_IJNSC_ILi0EEESU_SU_EEEEENSB_IJNSA_10UnderscoreESX_SX_EEEEENS7_6detail27Sm100ImplicitGemmTileTraitsINSA_13SM90_TMA_LOADENSA_14ComposedLayoutINSA_7SwizzleILi3ELi4ELi3EEENSA_18smem_ptr_flag_bitsILi16EEENST_INSB_IJSH_NSC_ILi8EEEEEENSB_IJSD_SH_EEEEEEEvEENS11_INSA_20SM90_TMA_LOAD_IM2COLES1C_vEEEENS_8epilogue10collective18CollectiveEpilogueINS1H_23Sm100TmaWarpSpecializedILi3ELi2ELi32ELb1ELb0EEEJSJ_NSB_IJNST_ISG_SD_EENST_INSC_ILi32EEESD_EEEEESK_NSB_IJlNSB_IJSD_llEEESU_EEESK_S1R_NS1H_6fusion15FusionCallbacksIS1L_NS1S_17LinearCombinationISK_fSK_fLNS_15FloatRoundStyleE2EEESJ_S1P_JEEENSA_5SM1004TMEM4LOAD26SM100_TMEM_LOAD_32dp32b32xES12_NS13_INS14_ILi2ELi4ELi3EEES17_NST_INSB_IJS18_S1N_EEENSB_IJS1N_SD_EEEEEEENSA_39AutoVectorizingCopyWithAssumedAlignmentILi128EEENSA_14SM90_TMA_STOREES26_S28_S28_EEEvvEEEEvNT_6ParamsE)
        /*0044*/ 	.word	0x00000008
.L_29:


//--------------------- .nv.compat                --------------------------
	.section	.nv.compat,"",@"SHT_CUDA_COMPAT_INFO"
	.align	4
        /*0000*/ 	.byte	0x02, 0x09, 0x01, 0x00, 0x02, 0x02, 0x02, 0x00, 0x02, 0x05, 0x05, 0x00, 0x03, 0x07, 0x01, 0x01
        /*0010*/ 	.byte	0x02, 0x03, 0x01, 0x00, 0x02, 0x06, 0x01, 0x00, 0x04, 0x0b, 0x08, 0x00, 0x09, 0x00, 0x00, 0x00
        /*0020*/ 	.byte	0x00, 0x00, 0x00, 0x00


//--------------------- .nv.info._ZN7cutlass13device_kernelINS_4conv6kernel13ConvUniversalINS1_16ConvProblemShapeILNS1_8OperatorE2ELi2EEENS1_10collective14CollectiveConvINS1_47MainloopSm100TmaUmmaWarpSpecializedImplicitGemmILS5_2ELi8ELi2ELi1ELi2EN4cute5tupleIJNSA_1CILi1EEESD_SD_EEEEENSB_IJNSC_ILi128EEENSB_IJNSC_ILi64EEEEEESI_EEENS_6half_tESK_NSA_8TiledMMAINSA_8MMA_AtomIJNSA_20SM100_MMA_F16BF16_SSISK_SK_fLi128ELi64ELNSA_4UMMA5MajorE1ELSP_1ELNSO_7ScaleInE0ELSQ_0EEEEEENSA_6LayoutISE_NSB_IJNSC_ILi0EEESU_SU_EEEEENSB_IJNSA_10UnderscoreESX_SX_EEEEENS7_6detail27Sm100ImplicitGemmTileTraitsINSA_13SM90_TMA_LOADENSA_14ComposedLayoutINSA_7SwizzleILi3ELi4ELi3EEENSA_18smem_ptr_flag_bitsILi16EEENST_INSB_IJSH_NSC_ILi8EEEEEENSB_IJSD_SH_EEEEEEEvEENS11_INSA_20SM90_TMA_LOAD_IM2COLES1C_vEEEENS_8epilogue10collective18CollectiveEpilogueINS1H_23Sm100TmaWarpSpecializedILi3ELi2ELi32ELb1ELb0EEEJSJ_NSB_IJNST_ISG_SD_EENST_INSC_ILi32EEESD_EEEEESK_NSB_IJlNSB_IJSD_llEEESU_EEESK_S1R_NS1H_6fusion15FusionCallbacksIS1L_NS1S_17LinearCombinationISK_fSK_fLNS_15FloatRoundStyleE2EEESJ_S1P_JEEENSA_5SM1004TMEM4LOAD26SM100_TMEM_LOAD_32dp32b32xES12_NS13_INS14_ILi2ELi4ELi3EEES17_NST_INSB_IJS18_S1N_EEENSB_IJS1N_SD_EEEEEEENSA_39AutoVectorizingCopyWithAssumedAlignmentILi128EEENSA_14SM90_TMA_STOREES26_S28_S28_EEEvvEEEEvNT_6ParamsE --------------------------
	.section	.nv.info._ZN7cutlass13device_kernelINS_4conv6kernel13ConvUniversalINS1_16ConvProblemShapeILNS1_8OperatorE2ELi2EEENS1_10collective14CollectiveConvINS1_47MainloopSm100TmaUmmaWarpSpecializedImplicitGemmILS5_2ELi8ELi2ELi1ELi2EN4cute5tupleIJNSA_1CILi1EEESD_SD_EEEEENSB_IJNSC_ILi128EEENSB_IJNSC_ILi64EEEEEESI_EEENS_6half_tESK_NSA_8TiledMMAINSA_8MMA_AtomIJNSA_20SM100_MMA_F16BF16_SSISK_SK_fLi128ELi64ELNSA_4UMMA5MajorE1ELSP_1ELNSO_7ScaleInE0ELSQ_0EEEEEENSA_6LayoutISE_NSB_IJNSC_ILi0EEESU_SU_EEEEENSB_IJNSA_10UnderscoreESX_SX_EEEEENS7_6detail27Sm100ImplicitGemmTileTraitsINSA_13SM90_TMA_LOADENSA_14ComposedLayoutINSA_7SwizzleILi3ELi4ELi3EEENSA_18smem_ptr_flag_bitsILi16EEENST_INSB_IJSH_NSC_ILi8EEEEEENSB_IJSD_SH_EEEEEEEvEENS11_INSA_20SM90_TMA_LOAD_IM2COLES1C_vEEEENS_8epilogue10collective18CollectiveEpilogueINS1H_23Sm100TmaWarpSpecializedILi3ELi2ELi32ELb1ELb0EEEJSJ_NSB_IJNST_ISG_SD_EENST_INSC_ILi32EEESD_EEEEESK_NSB_IJlNSB_IJSD_llEEESU_EEESK_S1R_NS1H_6fusion15FusionCallbacksIS1L_NS1S_17LinearCombinationISK_fSK_fLNS_15FloatRoundStyleE2EEESJ_S1P_JEEENSA_5SM1004TMEM4LOAD26SM100_TMEM_LOAD_32dp32b32xES12_NS13_INS14_ILi2ELi4ELi3EEES17_NST_INSB_IJS18_S1N_EEENSB_IJS1N_SD_EEEEEEENSA_39AutoVectorizingCopyWithAssumedAlignmentILi128EEENSA_14SM90_TMA_STOREES26_S28_S28_EEEvvEEEEvNT_6ParamsE,"",@"SHT_CUDA_INFO"
	.sectionflags	@""
	.align	4


	//----- nvinfo : EIATTR_CUDA_API_VERSION
	.align		4
        /*0000*/ 	.byte	0x04, 0x37
        /*0002*/ 	.short	(.L_31 - .L_30)
.L_30:
        /*0004*/ 	.word	0x00000082


	//----- nvinfo : EIATTR_KPARAM_INFO
	.align		4
.L_31:
        /*0008*/ 	.byte	0x04, 0x17
        /*000a*/ 	.short	(.L_33 - .L_32)
.L_32:
        /*000c*/ 	.word	0x00000000
        /*0010*/ 	.short	0x0000
        /*0012*/ 	.short	0x0000
        /*0014*/ 	.byte	0x00, 0xf0, 0x01, 0x20


	//----- nvinfo : EIATTR_AT_ENTRY_FRAGMENTS
	.align		4
.L_33:
        /*0018*/ 	.byte	0x04, 0x4f
        /*001a*/ 	.short	(.L_35 - .L_34)


	//   ....[0]....
.L_34:
        /*001c*/ 	.word	0x00000006


	//----- nvinfo : EIATTR_RESERVED_SMEM_USED
	.align		4
.L_35:
        /*0020*/ 	.byte	0x01, 0x41
	.zero		2


	//----- nvinfo : EIATTR_SPARSE_MMA_MASK
	.align		4
        /*0024*/ 	.byte	0x03, 0x50
        /*0026*/ 	.short	0x0000


	//----- nvinfo : EIATTR_TCGEN05_1CTA_USED
	.align		4
        /*0028*/ 	.byte	0x01, 0x51
	.zero		2


	//----- nvinfo : EIATTR_MAXREG_COUNT
	.align		4
        /*002c*/ 	.byte	0x03, 0x1b
        /*002e*/ 	.short	0x00ff


	//----- nvinfo : EIATTR_NUM_BARRIERS
	.align		4
        /*0030*/ 	.byte	0x02, 0x4c
        /*0032*/ 	.byte	0x07
	.zero		1


	//----- nvinfo : EIATTR_EXTERNS
	.align		4
        /*0034*/ 	.byte	0x04, 0x0f
        /*0036*/ 	.short	(.L_37 - .L_36)


	//   ....[0]....
	.align		4
.L_36:
        /*0038*/ 	.word	index@(__assertfail)


	//----- nvinfo : EIATTR_MERCURY_ISA_VERSION
	.align		4
.L_37:
        /*003c*/ 	.byte	0x03, 0x5f
        /*003e*/ 	.short	0x0101


	//----- nvinfo : EIATTR_INT_WARP_WIDE_INSTR_OFFSETS
	.align		4
        /*0040*/ 	.byte	0x04, 0x31
        /*0042*/ 	.short	(.L_39 - .L_38)


	//   ....[0]....
.L_38:
        /*0044*/ 	.word	0x00003f40


	//   ....[1]....
        /*0048*/ 	.word	0x00003f60


	//   ....[2]....
        /*004c*/ 	.word	0x00003f90


	//   ....[3]....
        /*0050*/ 	.word	0x00004f10


	//   ....[4]....
        /*0054*/ 	.word	0x00005020


	//   ....[5]....
        /*0058*/ 	.word	0x00005150


	//   ....[6]....
        /*005c*/ 	.word	0x00005240


	//----- nvinfo : EIATTR_COOP_GROUP_MASK_REGIDS
	.align		4
.L_39:
        /*0060*/ 	.byte	0x04, 0x29
        /*0062*/ 	.short	(.L_41 - .L_40)


	//   ....[0]....
.L_40:
        /*0064*/ 	.word	0xffffffff


	//   ....[1]....
        /*0068*/ 	.word	0xffffffff


	//   ....[2]....
        /*006c*/ 	.word	0xffffffff


	//   ....[3]....
        /*0070*/ 	.word	0xffffffff


	//   ....[4]....
        /*0074*/ 	.word	0xffffffff


	//   ....[5]....
        /*0078*/ 	.word	0xffffffff


	//   ....[6]....
        /*007c*/ 	.word	0xffffffff


	//   ....[7]....
        /*0080*/ 	.word	0xffffffff


	//   ....[8]....
        /*0084*/ 	.word	0xffffffff


	//   ....[9]....
        /*0088*/ 	.word	0xffffffff


	//   ....[10]....
        /*008c*/ 	.word	0xffffffff


	//   ....[11]....
        /*0090*/ 	.word	0xffffffff


	//----- nvinfo : EIATTR_COOP_GROUP_INSTR_OFFSETS
	.align		4
.L_41:
        /*0094*/ 	.byte	0x04, 0x28
        /*0096*/ 	.short	(.L_43 - .L_42)


	//   ....[0]....
.L_42:
        /*0098*/ 	.word	0x00000090


	//   ....[1]....
        /*009c*/ 	.word	0x00000520


	//   ....[2]....
        /*00a0*/ 	.word	0x00000710


	//   ....[3]....
        /*00a4*/ 	.word	0x00000890


	//   ....[4]....
        /*00a8*/ 	.word	0x00000990


	//   ....[5]....
        /*00ac*/ 	.word	0x00000ae0


	//   ....[6]....
        /*00b0*/ 	.word	0x000023d0


	//   ....[7]....
        /*00b4*/ 	.word	0x000032a0


	//   ....[8]....
        /*00b8*/ 	.word	0x000034b0


	//   ....[9]....
        /*00bc*/ 	.word	0x000034e0


	//   ....[10]....
        /*00c0*/ 	.word	0x00003e20


	//   ....[11]....
        /*00c4*/ 	.word	0x00004060


	//----- nvinfo : EIATTR_VRC_CTA_INIT_COUNT
	.align		4
.L_43:
        /*00c8*/ 	.byte	0x02, 0x4a
        /*00ca*/ 	.byte	0x80
	.zero		1


	//----- nvinfo : EIATTR_SYSCALL_OFFSETS
	.align		4
        /*00cc*/ 	.byte	0x04, 0x46
        /*00ce*/ 	.short	(.L_45 - .L_44)


	//   ....[0]....
.L_44:
        /*00d0*/ 	.word	0x00006380


	//   ....[1]....
        /*00d4*/ 	.word	0x00006470


	//   ....[2]....
        /*00d8*/ 	.word	0x00006c40


	//   ....[3]....
        /*00dc*/ 	.word	0x00007940


	//----- nvinfo : EIATTR_MBARRIER_INSTR_OFFSETS
	.align		4
.L_45:
        /*00e0*/ 	.byte	0x04, 0x39
        /*00e2*/ 	.short	(.L_47 - .L_46)


	//   ....[0]....
.L_46:
        /*00e4*/ 	.word	0x00000600
        /*00e8*/ 	.word	0x000000ff
        /*00ec*/ 	.word	0x00000000
        /*00f0*/ 	.short	0x0100
        /*00f2*/ 	.byte	0x04
	.zero		1


	//   ....[1]....
        /*00f4*/ 	.word	0x00000610
        /*00f8*/ 	.word	0x000000ff
        /*00fc*/ 	.word	0x00000040
        /*0100*/ 	.short	0x0100
        /*0102*/ 	.byte	0x04
	.zero		1


	//   ....[2]....
        /*0104*/ 	.word	0x00000620
        /*0108*/ 	.word	0x000000ff
        /*010c*/ 	.word	0x00000008
        /*0110*/ 	.short	0x0100
        /*0112*/ 	.byte	0x04
	.zero		1


	//   ....[3]....
        /*0114*/ 	.word	0x00000630
        /*0118*/ 	.word	0x000000ff
        /*011c*/ 	.word	0x00000048
        /*0120*/ 	.short	0x0100
        /*0122*/ 	.byte	0x04
	.zero		1


	//   ....[4]....
        /*0124*/ 	.word	0x00000640
        /*0128*/ 	.word	0x000000ff
        /*012c*/ 	.word	0x00000010
        /*0130*/ 	.short	0x0100
        /*0132*/ 	.byte	0x04
	.zero		1


	//   ....[5]....
        /*0134*/ 	.word	0x00000650
        /*0138*/ 	.word	0x000000ff
        /*013c*/ 	.word	0x00000050
        /*0140*/ 	.short	0x0100
        /*0142*/ 	.byte	0x04
	.zero		1


	//   ....[6]....
        /*0144*/ 	.word	0x00000660
        /*0148*/ 	.word	0x000000ff
        /*014c*/ 	.word	0x00000018
        /*0150*/ 	.short	0x0100
        /*0152*/ 	.byte	0x04
	.zero		1


	//   ....[7]....
        /*0154*/ 	.word	0x00000670
        /*0158*/ 	.word	0x000000ff
        /*015c*/ 	.word	0x00000058
        /*0160*/ 	.short	0x0100
        /*0162*/ 	.byte	0x04
	.zero		1


	//   ....[8]....
        /*0164*/ 	.word	0x00000680
        /*0168*/ 	.word	0x000000ff
        /*016c*/ 	.word	0x00000020
        /*0170*/ 	.short	0x0100
        /*0172*/ 	.byte	0x04
	.zero		1


	//   ....[9]....
        /*0174*/ 	.word	0x00000690
        /*0178*/ 	.word	0x000000ff
        /*017c*/ 	.word	0x00000060
        /*0180*/ 	.short	0x0100
        /*0182*/ 	.byte	0x04
	.zero		1


	//   ....[10]....
        /*0184*/ 	.word	0x000006a0
        /*0188*/ 	.word	0x000000ff
        /*018c*/ 	.word	0x00000028
        /*0190*/ 	.short	0x0100
        /*0192*/ 	.byte	0x04
	.zero		1


	//   ....[11]....
        /*0194*/ 	.word	0x000006b0
        /*0198*/ 	.word	0x000000ff
        /*019c*/ 	.word	0x00000068
        /*01a0*/ 	.short	0x0100
        /*01a2*/ 	.byte	0x04
	.zero		1


	//   ....[12]....
        /*01a4*/ 	.word	0x000006c0
        /*01a8*/ 	.word	0x000000ff
        /*01ac*/ 	.word	0x00000030
        /*01b0*/ 	.short	0x0100
        /*01b2*/ 	.byte	0x04
	.zero		1


	//   ....[13]....
        /*01b4*/ 	.word	0x000006d0
        /*01b8*/ 	.word	0x000000ff
        /*01bc*/ 	.word	0x00000070
        /*01c0*/ 	.short	0x0100
        /*01c2*/ 	.byte	0x04
	.zero		1


	//   ....[14]....
        /*01c4*/ 	.word	0x000006e0
        /*01c8*/ 	.word	0x000000ff
        /*01cc*/ 	.word	0x00000038
        /*01d0*/ 	.short	0x0100
        /*01d2*/ 	.byte	0x04
	.zero		1


	//   ....[15]....
        /*01d4*/ 	.word	0x000006f0
        /*01d8*/ 	.word	0x000000ff
        /*01dc*/ 	.word	0x00000078
        /*01e0*/ 	.short	0x0100
        /*01e2*/ 	.byte	0x04
	.zero		1


	//   ....[16]....
        /*01e4*/ 	.word	0x00000820
        /*01e8*/ 	.word	0x000000ff
        /*01ec*/ 	.word	0x00000080
        /*01f0*/ 	.short	0x0100
        /*01f2*/ 	.byte	0x04
	.zero		1


	//   ....[17]....
        /*01f4*/ 	.word	0x00000830
        /*01f8*/ 	.word	0x000000ff
        /*01fc*/ 	.word	0x00000098
        /*0200*/ 	.short	0x0100
        /*0202*/ 	.byte	0x04
	.zero		1


	//   ....[18]....
        /*0204*/ 	.word	0x00000840
        /*0208*/ 	.word	0x000000ff
        /*020c*/ 	.word	0x00000088
        /*0210*/ 	.short	0x0100
        /*0212*/ 	.byte	0x04
	.zero		1


	//   ....[19]....
        /*0214*/ 	.word	0x00000850
        /*0218*/ 	.word	0x000000ff
        /*021c*/ 	.word	0x000000a0
        /*0220*/ 	.short	0x0100
        /*0222*/ 	.byte	0x04
	.zero		1


	//   ....[20]....
        /*0224*/ 	.word	0x00000860
        /*0228*/ 	.word	0x000000ff
        /*022c*/ 	.word	0x00000090
        /*0230*/ 	.short	0x0100
        /*0232*/ 	.byte	0x04
	.zero		1


	//   ....[21]....
        /*0234*/ 	.word	0x00000870
        /*0238*/ 	.word	0x000000ff
        /*023c*/ 	.word	0x000000a8
        /*0240*/ 	.short	0x0100
        /*0242*/ 	.byte	0x04
	.zero		1


	//   ....[22]....
        /*0244*/ 	.word	0x00000960
        /*0248*/ 	.word	0x000000ff
        /*024c*/ 	.word	0x000000b0
        /*0250*/ 	.short	0x0100
        /*0252*/ 	.byte	0x06
	.zero		1


	//   ....[23]....
        /*0254*/ 	.word	0x00000970
        /*0258*/ 	.word	0x000000ff
        /*025c*/ 	.word	0x000000b8
        /*0260*/ 	.short	0x0100
        /*0262*/ 	.byte	0x06
	.zero		1


	//   ....[24]....
        /*0264*/ 	.word	0x00000ab0
        /*0268*/ 	.word	0x000000ff
        /*026c*/ 	.word	0x000000c0
        /*0270*/ 	.short	0x0100
        /*0272*/ 	.byte	0x06
	.zero		1


	//   ....[25]....
        /*0274*/ 	.word	0x00000ac0
        /*0278*/ 	.word	0x000000ff
        /*027c*/ 	.word	0x000000c8
        /*0280*/ 	.short	0x0100
        /*0282*/ 	.byte	0x06
	.zero		1


	//   ....[26]....
        /*0284*/ 	.word	0x00000c10
        /*0288*/ 	.word	0x000000ff
        /*028c*/ 	.word	0x000000d0
        /*0290*/ 	.short	0x0100
        /*0292*/ 	.byte	0x04
	.zero		1


	//   ....[27]....
        /*0294*/ 	.word	0x00000c20
        /*0298*/ 	.word	0x000000ff
        /*029c*/ 	.word	0x000000e0
        /*02a0*/ 	.short	0x0100
        /*02a2*/ 	.byte	0x04
	.zero		1


	//   ....[28]....
        /*02a4*/ 	.word	0x00000c30
        /*02a8*/ 	.word	0x000000ff
        /*02ac*/ 	.word	0x000000d8
        /*02b0*/ 	.short	0x0100
        /*02b2*/ 	.byte	0x04
	.zero		1


	//   ....[29]....
        /*02b4*/ 	.word	0x00000c40
        /*02b8*/ 	.word	0x000000ff
        /*02bc*/ 	.word	0x000000e8
        /*02c0*/ 	.short	0x0100
        /*02c2*/ 	.byte	0x04
	.zero		1


	//   ....[30]....
        /*02c4*/ 	.word	0x000017f0
        /*02c8*/ 	.word	0x000000ff
        /*02cc*/ 	.word	0x00000040
        /*02d0*/ 	.short	0x010a
        /*02d2*/ 	.byte	0x07
	.zero		1


	//   ....[31]....
        /*02d4*/ 	.word	0x00001b30
        /*02d8*/ 	.word	0x000000ff
        /*02dc*/ 	.word	0x00000040
        /*02e0*/ 	.short	0x010a
        /*02e2*/ 	.byte	0x21
	.zero		1


	//   ....[32]....
        /*02e4*/ 	.word	0x00001ca0
        /*02e8*/ 	.word	0x000000ff
        /*02ec*/ 	.word	0x00000040
        /*02f0*/ 	.short	0x010a
        /*02f2*/ 	.byte	0x08
	.zero		1


	//   ....[33]....
        /*02f4*/ 	.word	0x00001ec0
        /*02f8*/ 	.word	0x000000ff
        /*02fc*/ 	.word	0x000000b8
        /*0300*/ 	.short	0x0101
        /*0302*/ 	.byte	0x1d
	.zero		1


	//   ....[34]....
        /*0304*/ 	.word	0x00001ef0
        /*0308*/ 	.word	0x000000ff
        /*030c*/ 	.word	0x00000040
        /*0310*/ 	.short	0x010a
        /*0312*/ 	.byte	0x04
	.zero		1


	//   ....[35]....
        /*0314*/ 	.word	0x00002040
        /*0318*/ 	.word	0x000000ff
        /*031c*/ 	.word	0x00000040
        /*0320*/ 	.short	0x010a
        /*0322*/ 	.byte	0x19
	.zero		1


	//   ....[36]....
        /*0324*/ 	.word	0x000021b0
        /*0328*/ 	.word	0x000000ff
        /*032c*/ 	.word	0x00000040
        /*0330*/ 	.short	0x010a
        /*0332*/ 	.byte	0x08
	.zero		1


	//   ....[37]....
        /*0334*/ 	.word	0x000023e0
        /*0338*/ 	.word	0x000000ff
        /*033c*/ 	.word	0x000000c0
        /*0340*/ 	.short	0x010a
        /*0342*/ 	.byte	0x1d
	.zero		1


	//   ....[38]....
        /*0344*/ 	.word	0x000024a0
        /*0348*/ 	.word	0x000000ff
        /*034c*/ 	.word	0x00000000
        /*0350*/ 	.short	0x0101
        /*0352*/ 	.byte	0x04
	.zero		1


	//   ....[39]....
        /*0354*/ 	.word	0x00002a90
        /*0358*/ 	.word	0x000000ff
        /*035c*/ 	.word	0x00000000
        /*0360*/ 	.short	0x010a
        /*0362*/ 	.byte	0x04
	.zero		1


	//   ....[40]....
        /*0364*/ 	.word	0x00002b30
        /*0368*/ 	.word	0x000000ff
        /*036c*/ 	.word	0x00000000
        /*0370*/ 	.short	0x010a
        /*0372*/ 	.byte	0x05
	.zero		1


	//   ....[41]....
        /*0374*/ 	.word	0x00002bd0
        /*0378*/ 	.word	0x000000ff
        /*037c*/ 	.word	0x00000000
        /*0380*/ 	.short	0x010a
        /*0382*/ 	.byte	0x05
	.zero		1


	//   ....[42]....
        /*0384*/ 	.word	0x00002c70
        /*0388*/ 	.word	0x000000ff
        /*038c*/ 	.word	0x00000000
        /*0390*/ 	.short	0x010a
        /*0392*/ 	.byte	0x05
	.zero		1


	//   ....[43]....
        /*0394*/ 	.word	0x00002d10
        /*0398*/ 	.word	0x000000ff
        /*039c*/ 	.word	0x00000000
        /*03a0*/ 	.short	0x010a
        /*03a2*/ 	.byte	0x05
	.zero		1


	//   ....[44]....
        /*03a4*/ 	.word	0x00002db0
        /*03a8*/ 	.word	0x000000ff
        /*03ac*/ 	.word	0x00000000
        /*03b0*/ 	.short	0x010a
        /*03b2*/ 	.byte	0x05
	.zero		1


	//   ....[45]....
        /*03b4*/ 	.word	0x00002e50
        /*03b8*/ 	.word	0x000000ff
        /*03bc*/ 	.word	0x00000000
        /*03c0*/ 	.short	0x010a
        /*03c2*/ 	.byte	0x05
	.zero		1


	//   ....[46]....
        /*03c4*/ 	.word	0x00002f00
        /*03c8*/ 	.word	0x00000000
        /*03cc*/ 	.word	0x00000000
        /*03d0*/ 	.short	0x010a
        /*03d2*/ 	.byte	0xff
	.zero		1


	//   ....[47]....
        /*03d4*/ 	.word	0x00003050
        /*03d8*/ 	.word	0x000000ff
        /*03dc*/ 	.word	0x000000c8
        /*03e0*/ 	.short	0x010a
        /*03e2*/ 	.byte	0x04
	.zero		1


	//   ....[48]....
        /*03e4*/ 	.word	0x000030f0
        /*03e8*/ 	.word	0x000000ff
        /*03ec*/ 	.word	0x000000c0
        /*03f0*/ 	.short	0x010a
        /*03f2*/ 	.byte	0x04
	.zero		1


	//   ....[49]....
        /*03f4*/ 	.word	0x00003190
        /*03f8*/ 	.word	0x000000ff
        /*03fc*/ 	.word	0x00000000
        /*0400*/ 	.short	0x0101
        /*0402*/ 	.byte	0x05
	.zero		1


	//   ....[50]....
        /*0404*/ 	.word	0x000031d0
        /*0408*/ 	.word	0x000000ff
        /*040c*/ 	.word	0x000000c8
        /*0410*/ 	.short	0x0106
        /*0412*/ 	.byte	0x04
	.zero		1


	//   ....[51]....
        /*0414*/ 	.word	0x00003210
        /*0418*/ 	.word	0x00000000
        /*041c*/ 	.word	0x000000c8
        /*0420*/ 	.short	0x010a
        /*0422*/ 	.byte	0xff
	.zero		1


	//   ....[52]....
        /*0424*/ 	.word	0x00003760
        /*0428*/ 	.word	0x000000ff
        /*042c*/ 	.word	0x000000c0
        /*0430*/ 	.short	0x010a
        /*0432*/ 	.byte	0x15
	.zero		1


	//   ....[53]....
        /*0434*/ 	.word	0x00003810
        /*0438*/ 	.word	0x000000ff
        /*043c*/ 	.word	0x00000000
        /*0440*/ 	.short	0x0101
        /*0442*/ 	.byte	0x23
	.zero		1


	//   ....[54]....
        /*0444*/ 	.word	0x00003820
        /*0448*/ 	.word	0x000000ff
        /*044c*/ 	.word	0x000000e0
        /*0450*/ 	.short	0x010a
        /*0452*/ 	.byte	0x19
	.zero		1


	//   ....[55]....
        /*0454*/ 	.word	0x000038a0
        /*0458*/ 	.word	0x000000ff
        /*045c*/ 	.word	0x00000000
        /*0460*/ 	.short	0x010a
        /*0462*/ 	.byte	0x04
	.zero		1


	//   ....[56]....
        /*0464*/ 	.word	0x00003940
        /*0468*/ 	.word	0x000000ff
        /*046c*/ 	.word	0x00000000
        /*0470*/ 	.short	0x010a
        /*0472*/ 	.byte	0x11
	.zero		1


	//   ....[57]....
        /*0474*/ 	.word	0x00003a90
        /*0478*/ 	.word	0x000000ff
        /*047c*/ 	.word	0x00000000
        /*0480*/ 	.short	0x010a
        /*0482*/ 	.byte	0x04
	.zero		1


	//   ....[58]....
        /*0484*/ 	.word	0x00003d70
        /*0488*/ 	.word	0x000000ff
        /*048c*/ 	.word	0x00000000
        /*0490*/ 	.short	0x010a
        /*0492*/ 	.byte	0x04
	.zero		1


	//   ....[59]....
        /*0494*/ 	.word	0x00003e00
        /*0498*/ 	.word	0x000000ff
        /*049c*/ 	.word	0x00000000
        /*04a0*/ 	.short	0x010a
        /*04a2*/ 	.byte	0x04
	.zero		1


	//   ....[60]....
        /*04a4*/ 	.word	0x00004470
        /*04a8*/ 	.word	0x000000ff
        /*04ac*/ 	.word	0x000000c0
        /*04b0*/ 	.short	0x010a
        /*04b2*/ 	.byte	0x16
	.zero		1


	//   ....[61]....
        /*04b4*/ 	.word	0x00004500
        /*04b8*/ 	.word	0x000000ff
        /*04bc*/ 	.word	0x00000000
        /*04c0*/ 	.short	0x0101
        /*04c2*/ 	.byte	0x23
	.zero		1


	//   ....[62]....
        /*04c4*/ 	.word	0x00004a10
        /*04c8*/ 	.word	0x000000ff
        /*04cc*/ 	.word	0x000000b8
        /*04d0*/ 	.short	0x010a
        /*04d2*/ 	.byte	0x16
	.zero		1


	//   ....[63]....
        /*04d4*/ 	.word	0x00004ee0
        /*04d8*/ 	.word	0x000000ff
        /*04dc*/ 	.word	0x00000098
        /*04e0*/ 	.short	0x010a
        /*04e2*/ 	.byte	0x04
	.zero		1


	//   ....[64]....
        /*04e4*/ 	.word	0x000050c0
        /*04e8*/ 	.word	0x000000ff
        /*04ec*/ 	.word	0x00000080
        /*04f0*/ 	.short	0x010b
        /*04f2*/ 	.byte	0x04
	.zero		1


	//   ....[65]....
        /*04f4*/ 	.word	0x000050d0
        /*04f8*/ 	.word	0x000000ff
        /*04fc*/ 	.word	0x00000000
        /*0500*/ 	.short	0x0101
        /*0502*/ 	.byte	0x07
	.zero		1


	//   ....[66]....
        /*0504*/ 	.word	0x000050e0
        /*0508*/ 	.word	0x000000ff
        /*050c*/ 	.word	0x00000098
        /*0510*/ 	.short	0x010a
        /*0512*/ 	.byte	0x05
	.zero		1


	//   ....[67]....
        /*0514*/ 	.word	0x000052f0
        /*0518*/ 	.word	0x000000ff
        /*051c*/ 	.word	0x00000080
        /*0520*/ 	.short	0x010b
        /*0522*/ 	.byte	0x05
	.zero		1


	//   ....[68]....
        /*0524*/ 	.word	0x00005300
        /*0528*/ 	.word	0x000000ff
        /*052c*/ 	.word	0x00000000
        /*0530*/ 	.short	0x0101
        /*0532*/ 	.byte	0x04
	.zero		1


	//   ....[69]....
        /*0534*/ 	.word	0x00005350
        /*0538*/ 	.word	0x000000ff
        /*053c*/ 	.word	0x00000000
        /*0540*/ 	.short	0x010a
        /*0542*/ 	.byte	0x04
	.zero		1


	//   ....[70]....
        /*0544*/ 	.word	0x00005410
        /*0548*/ 	.word	0x00000002
        /*054c*/ 	.word	0x00000000
        /*0550*/ 	.short	0x010a
        /*0552*/ 	.byte	0xff
	.zero		1


	//   ....[71]....
        /*0554*/ 	.word	0x00005490
        /*0558*/ 	.word	0x00000000
        /*055c*/ 	.word	0x00000000
        /*0560*/ 	.short	0x010a
        /*0562*/ 	.byte	0xff
	.zero		1


	//   ....[72]....
        /*0564*/ 	.word	0x00005850
        /*0568*/ 	.word	0x000000ff
        /*056c*/ 	.word	0x000000c0
        /*0570*/ 	.short	0x010a
        /*0572*/ 	.byte	0x32
	.zero		1


	//   ....[73]....
        /*0574*/ 	.word	0x00005920
        /*0578*/ 	.word	0x000000ff
        /*057c*/ 	.word	0x00000000
        /*0580*/ 	.short	0x0101
        /*0582*/ 	.byte	0x04
	.zero		1


	//   ....[74]....
        /*0584*/ 	.word	0x00006900
        /*0588*/ 	.word	0x00000000
        /*058c*/ 	.word	0x00000080
        /*0590*/ 	.short	0x010a
        /*0592*/ 	.byte	0xff
	.zero		1


	//   ....[75]....
        /*0594*/ 	.word	0x00006910
        /*0598*/ 	.word	0x0000006a
        /*059c*/ 	.word	0x000000d0
        /*05a0*/ 	.short	0x010a
        /*05a2*/ 	.byte	0xff
	.zero		1


	//   ....[76]....
        /*05a4*/ 	.word	0x00006a10
        /*05a8*/ 	.word	0x00000000
        /*05ac*/ 	.word	0x00000080
        /*05b0*/ 	.short	0x010a
        /*05b2*/ 	.byte	0xff
	.zero		1


	//   ....[77]....
        /*05b4*/ 	.word	0x00006b20
        /*05b8*/ 	.word	0x0000006a
        /*05bc*/ 	.word	0x000000d0
        /*05c0*/ 	.short	0x010a
        /*05c2*/ 	.byte	0xff
	.zero		1


	//   ....[78]....
        /*05c4*/ 	.word	0x00007660
        /*05c8*/ 	.word	0x00000000
        /*05cc*/ 	.word	0x00000000
        /*05d0*/ 	.short	0x0101
        /*05d2*/ 	.byte	0xff
	.zero		1


	//   ....[79]....
        /*05d4*/ 	.word	0x000076b0
        /*05d8*/ 	.word	0x00000003
        /*05dc*/ 	.word	0x00000080
        /*05e0*/ 	.short	0x010a
        /*05e2*/ 	.byte	0xff
	.zero		1


	//   ....[80]....
        /*05e4*/ 	.word	0x00007780
        /*05e8*/ 	.word	0x00000003
        /*05ec*/ 	.word	0x00000080
        /*05f0*/ 	.short	0x010a
        /*05f2*/ 	.byte	0xff
	.zero		1


	//   ....[81]....
        /*05f4*/ 	.word	0x00007bc0
        /*05f8*/ 	.word	0x000000ff
        /*05fc*/ 	.word	0x00000000
        /*0600*/ 	.short	0x0101
        /*0602*/ 	.byte	0x05
	.zero		1


	//   ....[82]....
        /*0604*/ 	.word	0x00008420
        /*0608*/ 	.word	0x00000002
        /*060c*/ 	.word	0x00000000
        /*0610*/ 	.short	0x0101
        /*0612*/ 	.byte	0xff
	.zero		1


	//   ....[83]....
        /*0614*/ 	.word	0x000086c0
        /*0618*/ 	.word	0x000000ff
        /*061c*/ 	.word	0x00000000
        /*0620*/ 	.short	0x0101
        /*0622*/ 	.byte	0x04
	.zero		1


	//   ....[84]....
        /*0624*/ 	.word	0x000086f0
        /*0628*/ 	.word	0x00000000
        /*062c*/ 	.word	0x00000040
        /*0630*/ 	.short	0x010a
        /*0632*/ 	.byte	0xff
	.zero		1


	//   ....[85]....
        /*0634*/ 	.word	0x00008750
        /*0638*/ 	.word	0x00000000
        /*063c*/ 	.word	0x00000040
        /*0640*/ 	.short	0x010a
        /*0642*/ 	.byte	0xff
	.zero		1


	//   ....[86]....
        /*0644*/ 	.word	0x000087b0
        /*0648*/ 	.word	0x00000000
        /*064c*/ 	.word	0x000000c0
        /*0650*/ 	.short	0x010a
        /*0652*/ 	.byte	0xff
	.zero		1


	//   ....[87]....
        /*0654*/ 	.word	0x00008810
        /*0658*/ 	.word	0x00000000
        /*065c*/ 	.word	0x00000000
        /*0660*/ 	.short	0x010a
        /*0662*/ 	.byte	0xff
	.zero		1


	//   ....[88]....
        /*0664*/ 	.word	0x00008870
        /*0668*/ 	.word	0x00000000
        /*066c*/ 	.word	0x00000000
        /*0670*/ 	.short	0x010a
        /*0672*/ 	.byte	0xff
	.zero		1


	//   ....[89]....
        /*0674*/ 	.word	0x000088d0
        /*0678*/ 	.word	0x00000000
        /*067c*/ 	.word	0x00000000
        /*0680*/ 	.short	0x010a
        /*0682*/ 	.byte	0xff
	.zero		1


	//   ....[90]....
        /*0684*/ 	.word	0x00008930
        /*0688*/ 	.word	0x00000000
        /*068c*/ 	.word	0x00000000
        /*0690*/ 	.short	0x010a
        /*0692*/ 	.byte	0xff
	.zero		1


	//   ....[91]....
        /*0694*/ 	.word	0x00008990
        /*0698*/ 	.word	0x00000000
        /*069c*/ 	.word	0x00000000
        /*06a0*/ 	.short	0x010a
        /*06a2*/ 	.byte	0xff
	.zero		1


	//   ....[92]....
        /*06a4*/ 	.word	0x000089f0
        /*06a8*/ 	.word	0x00000000
        /*06ac*/ 	.word	0x00000000
        /*06b0*/ 	.short	0x010a
        /*06b2*/ 	.byte	0xff
	.zero		1


	//   ....[93]....
        /*06b4*/ 	.word	0x00008a50
        /*06b8*/ 	.word	0x00000000
        /*06bc*/ 	.word	0x00000000
        /*06c0*/ 	.short	0x010a
        /*06c2*/ 	.byte	0xff
	.zero		1


	//   ....[94]....
        /*06c4*/ 	.word	0x00008ab0
        /*06c8*/ 	.word	0x00000004
        /*06cc*/ 	.word	0x000000c8
        /*06d0*/ 	.short	0x010a
        /*06d2*/ 	.byte	0xff
	.zero		1


	//   ....[95]....
        /*06d4*/ 	.word	0x00008b10
        /*06d8*/ 	.word	0x00000004
        /*06dc*/ 	.word	0x000000c0
        /*06e0*/ 	.short	0x010a
        /*06e2*/ 	.byte	0xff
	.zero		1


	//   ....[96]....
        /*06e4*/ 	.word	0x00008b70
        /*06e8*/ 	.word	0x00000000
        /*06ec*/ 	.word	0x000000c0
        /*06f0*/ 	.short	0x010a
        /*06f2*/ 	.byte	0xff
	.zero		1


	//   ....[97]....
        /*06f4*/ 	.word	0x00008bd0
        /*06f8*/ 	.word	0x00000000
        /*06fc*/ 	.word	0x000000e0
        /*0700*/ 	.short	0x010a
        /*0702*/ 	.byte	0xff
	.zero		1


	//   ....[98]....
        /*0704*/ 	.word	0x00008c30
        /*0708*/ 	.word	0x00000000
        /*070c*/ 	.word	0x00000000
        /*0710*/ 	.short	0x010a
        /*0712*/ 	.byte	0xff
	.zero		1


	//   ....[99]....
        /*0714*/ 	.word	0x00008c90
        /*0718*/ 	.word	0x00000000
        /*071c*/ 	.word	0x00000000
        /*0720*/ 	.short	0x010a
        /*0722*/ 	.byte	0xff
	.zero		1


	//   ....[100]....
        /*0724*/ 	.word	0x00008cf0
        /*0728*/ 	.word	0x00000000
        /*072c*/ 	.word	0x00000000
        /*0730*/ 	.short	0x010a
        /*0732*/ 	.byte	0xff
	.zero		1


	//   ....[101]....
        /*0734*/ 	.word	0x00008d50
        /*0738*/ 	.word	0x00000000
        /*073c*/ 	.word	0x000000c0
        /*0740*/ 	.short	0x010a
        /*0742*/ 	.byte	0xff
	.zero		1


	//   ....[102]....
        /*0744*/ 	.word	0x00008db0
        /*0748*/ 	.word	0x00000009
        /*074c*/ 	.word	0x000000b8
        /*0750*/ 	.short	0x010a
        /*0752*/ 	.byte	0xff
	.zero		1


	//   ....[103]....
        /*0754*/ 	.word	0x00008e10
        /*0758*/ 	.word	0x00000000
        /*075c*/ 	.word	0x00000098
        /*0760*/ 	.short	0x010a
        /*0762*/ 	.byte	0xff
	.zero		1


	//   ....[104]....
        /*0764*/ 	.word	0x00008e70
        /*0768*/ 	.word	0x00000000
        /*076c*/ 	.word	0x00000098
        /*0770*/ 	.short	0x010a
        /*0772*/ 	.byte	0xff
	.zero		1


	//   ....[105]....
        /*0774*/ 	.word	0x00008ed0
        /*0778*/ 	.word	0x00000000
        /*077c*/ 	.word	0x00000000
        /*0780*/ 	.short	0x010a
        /*0782*/ 	.byte	0xff
	.zero		1


	//   ....[106]....
        /*0784*/ 	.word	0x00008f20
        /*0788*/ 	.word	0x00000002
        /*078c*/ 	.word	0x00000000
        /*0790*/ 	.short	0x010a
        /*0792*/ 	.byte	0xff
	.zero		1


	//   ....[107]....
        /*0794*/ 	.word	0x00008f80
        /*0798*/ 	.word	0x00000000
        /*079c*/ 	.word	0x000000c0
        /*07a0*/ 	.short	0x010a
        /*07a2*/ 	.byte	0xff
	.zero		1


	//   ....[108]....
        /*07a4*/ 	.word	0x00008fd0
        /*07a8*/ 	.word	0x00000000
        /*07ac*/ 	.word	0x00000080
        /*07b0*/ 	.short	0x010a
        /*07b2*/ 	.byte	0xff
	.zero		1


	//   ....[109]....
        /*07b4*/ 	.word	0x00009020
        /*07b8*/ 	.word	0x0000006a
        /*07bc*/ 	.word	0x000000d0
        /*07c0*/ 	.short	0x010a
        /*07c2*/ 	.byte	0xff
	.zero		1


	//   ....[110]....
        /*07c4*/ 	.word	0x00009070
        /*07c8*/ 	.word	0x00000003
        /*07cc*/ 	.word	0x00000080
        /*07d0*/ 	.short	0x010a
        /*07d2*/ 	.byte	0xff
	.zero		1


	//----- nvinfo : EIATTR_NUM_MBARRIERS
	.align		4
.L_47:
        /*07d4*/ 	.byte	0x03, 0x38
        /*07d6*/ 	.short	0x001e


	//----- nvinfo : EIATTR_EXIT_INSTR_OFFSETS
	.align		4
        /*07d8*/ 	.byte	0x04, 0x1c
        /*07da*/ 	.short	(.L_49 - .L_48)


	//   ....[0]....
.L_48:
        /*07dc*/ 	.word	0x00002f30


	//   ....[1]....
        /*07e0*/ 	.word	0x000031e0


	//   ....[2]....
        /*07e4*/ 	.word	0x00003240


	//   ....[3]....
        /*07e8*/ 	.word	0x00004070


	//   ....[4]....
        /*07ec*/ 	.word	0x000054c0


	//   ....[5]....
        /*07f0*/ 	.word	0x00005500


	//   ....[6]....
        /*07f4*/ 	.word	0x000085a0


	//   ....[7]....
        /*07f8*/ 	.word	0x00008620


	//   ....[8]....
        /*07fc*/ 	.word	0x00008650


	//   ....[9]....
        /*0800*/ 	.word	0x000086d0


	//----- nvinfo : EIATTR_MAX_THREADS
	.align		4
.L_49:
        /*0804*/ 	.byte	0x04, 0x05
        /*0806*/ 	.short	(.L_51 - .L_50)
.L_50:
        /*0808*/ 	.word	0x00000100
        /*080c*/ 	.word	0x00000001
        /*0810*/ 	.word	0x00000001


	//----- nvinfo : EIATTR_CRS_STACK_SIZE
	.align		4
.L_51:
        /*0814*/ 	.byte	0x04, 0x1e
        /*0816*/ 	.short	(.L_53 - .L_52)
.L_52:
        /*0818*/ 	.word	0x00000000


	//----- nvinfo : EIATTR_CBANK_PARAM_SIZE
	.align		4
.L_53:
        /*081c*/ 	.byte	0x03, 0x19
        /*081e*/ 	.short	0x0800


	//----- nvinfo : EIATTR_PARAM_CBANK
	.align		4
        /*0820*/ 	.byte	0x04, 0x0a
        /*0822*/ 	.short	(.L_55 - .L_54)
	.align		4
.L_54:
        /*0824*/ 	.word	index@(.nv.constant0._ZN7cutlass13device_kernelINS_4conv6kernel13ConvUniversalINS1_16ConvProblemShapeILNS1_8OperatorE2ELi2EEENS1_10collective14CollectiveConvINS1_47MainloopSm100TmaUmmaWarpSpecializedImplicitGemmILS5_2ELi8ELi2ELi1ELi2EN4cute5tupleIJNSA_1CILi1EEESD_SD_EEEEENSB_IJNSC_ILi128EEENSB_IJNSC_ILi64EEEEEESI_EEENS_6half_tESK_NSA_8TiledMMAINSA_8MMA_AtomIJNSA_20SM100_MMA_F16BF16_SSISK_SK_fLi128ELi64ELNSA_4UMMA5MajorE1ELSP_1ELNSO_7ScaleInE0ELSQ_0EEEEEENSA_6LayoutISE_NSB_IJNSC_ILi0EEESU_SU_EEEEENSB_IJNSA_10UnderscoreESX_SX_EEEEENS7_6detail27Sm100ImplicitGemmTileTraitsINSA_13SM90_TMA_LOADENSA_14ComposedLayoutINSA_7SwizzleILi3ELi4ELi3EEENSA_18smem_ptr_flag_bitsILi16EEENST_INSB_IJSH_NSC_ILi8EEEEEENSB_IJSD_SH_EEEEEEEvEENS11_INSA_20SM90_TMA_LOAD_IM2COLES1C_vEEEENS_8epilogue10collective18CollectiveEpilogueINS1H_23Sm100TmaWarpSpecializedILi3ELi2ELi32ELb1ELb0EEEJSJ_NSB_IJNST_ISG_SD_EENST_INSC_ILi32EEESD_EEEEESK_NSB_IJlNSB_IJSD_llEEESU_EEESK_S1R_NS1H_6fusion15FusionCallbacksIS1L_NS1S_17LinearCombinationISK_fSK_fLNS_15FloatRoundStyleE2EEESJ_S1P_JEEENSA_5SM1004TMEM4LOAD26SM100_TMEM_LOAD_32dp32b32xES12_NS13_INS14_ILi2ELi4ELi3EEES17_NST_INSB_IJS18_S1N_EEENSB_IJS1N_SD_EEEEEEENSA_39AutoVectorizingCopyWithAssumedAlignmentILi128EEENSA_14SM90_TMA_STOREES26_S28_S28_EEEvvEEEEvNT_6ParamsE)
        /*0828*/ 	.short	0x0380
        /*082a*/ 	.short	0x0800


	//----- nvinfo : EIATTR_SW_WAR
	.align		4
.L_55:
        /*082c*/ 	.byte	0x04, 0x36
        /*082e*/ 	.short	(.L_57 - .L_56)
.L_56:
        /*0830*/ 	.word	0x00000008
.L_57:


//--------------------- .nv.callgraph             --------------------------
	.section	.nv.callgraph,"",@"SHT_CUDA_CALLGRAPH"
	.align	4
	.sectionentsize	8
	.align		4
        /*0000*/ 	.word	0x00000000
	.align		4
        /*0004*/ 	.word	0xffffffff
	.align		4
        /*0008*/ 	.word	index@(_ZN7cutlass13device_kernelINS_4conv6kernel13ConvUniversalINS1_16ConvProblemShapeILNS1_8OperatorE2ELi2EEENS1_10collective14CollectiveConvINS1_47MainloopSm100TmaUmmaWarpSpecializedImplicitGemmILS5_2ELi8ELi2ELi1ELi2EN4cute5tupleIJNSA_1CILi1EEESD_SD_EEEEENSB_IJNSC_ILi128EEENSB_IJNSC_ILi64EEEEEESI_EEENS_6half_tESK_NSA_8TiledMMAINSA_8MMA_AtomIJNSA_20SM100_MMA_F16BF16_SSISK_SK_fLi128ELi64ELNSA_4UMMA5MajorE1ELSP_1ELNSO_7ScaleInE0ELSQ_0EEEEEENSA_6LayoutISE_NSB_IJNSC_ILi0EEESU_SU_EEEEENSB_IJNSA_10UnderscoreESX_SX_EEEEENS7_6detail27Sm100ImplicitGemmTileTraitsINSA_13SM90_TMA_LOADENSA_14ComposedLayoutINSA_7SwizzleILi3ELi4ELi3EEENSA_18smem_ptr_flag_bitsILi16EEENST_INSB_IJSH_NSC_ILi8EEEEEENSB_IJSD_SH_EEEEEEEvEENS11_INSA_20SM90_TMA_LOAD_IM2COLES1C_vEEEENS_8epilogue10collective18CollectiveEpilogueINS1H_23Sm100TmaWarpSpecializedILi3ELi2ELi32ELb1ELb0EEEJSJ_NSB_IJNST_ISG_SD_EENST_INSC_ILi32EEESD_EEEEESK_NSB_IJlNSB_IJSD_llEEESU_EEESK_S1R_NS1H_6fusion15FusionCallbacksIS1L_NS1S_17LinearCombinationISK_fSK_fLNS_15FloatRoundStyleE2EEESJ_S1P_JEEENSA_5SM1004TMEM4LOAD26SM100_TMEM_LOAD_32dp32b32xES12_NS13_INS14_ILi2ELi4ELi3EEES17_NST_INSB_IJS18_S1N_EEENSB_IJS1N_SD_EEEEEEENSA_39AutoVectorizingCopyWithAssumedAlignmentILi128EEENSA_14SM90_TMA_STOREES26_S28_S28_EEEvvEEEEvNT_6ParamsE)
	.align		4
        /*000c*/ 	.word	index@(__assertfail)
	.align		4
        /*0010*/ 	.word	0x00000000
	.align		4
        /*0014*/ 	.word	0xfffffffe
	.align		4
        /*0018*/ 	.word	0x00000000
	.align		4
        /*001c*/ 	.word	0xfffffffd
	.align		4
        /*0020*/ 	.word	0x00000000
	.align		4
        /*0024*/ 	.word	0xfffffffc


//--------------------- .nv.constant4             --------------------------
	.section	.nv.constant4,"a",@progbits
	.align	8
	.align		8
.nv.constant4:
        /*0000*/ 	.dword	__assertfail
	.align		8
        /*0008*/ 	.dword	__unnamed_1
	.align		8
        /*0010*/ 	.dword	__unnamed_2
	.align		8
        /*0018*/ 	.dword	_ZN39_INTERNAL_76e66c76_4_k_cu_b5b73fd9_30314cuda3std3__45__cpo5beginE
	.align		8
        /*0020*/ 	.dword	_ZN39_INTERNAL_76e66c76_4_k_cu_b5b73fd9_30314cuda3std3__45__cpo3endE
	.align		8
        /*0028*/ 	.dword	_ZN39_INTERNAL_76e66c76_4_k_cu_b5b73fd9_30314cuda3std3__45__cpo6cbeginE
	.align		8
        /*0030*/ 	.dword	_ZN39_INTERNAL_76e66c76_4_k_cu_b5b73fd9_30314cuda3std3__45__cpo4cendE
	.align		8
        /*0038*/ 	.dword	_ZN39_INTERNAL_76e66c76_4_k_cu_b5b73fd9_30314cuda3std3__441_GLOBAL__N__76e66c76_4_k_cu_b5b73fd9_30316ignoreE
	.align		8
        /*0040*/ 	.dword	_ZN39_INTERNAL_76e66c76_4_k_cu_b5b73fd9_30314cuda3std3__419piecewise_constructE
	.align		8
        /*0048*/ 	.dword	_ZN39_INTERNAL_76e66c76_4_k_cu_b5b73fd9_30314cuda3std3__48in_placeE
	.align		8
        /*0050*/ 	.dword	_ZN39_INTERNAL_76e66c76_4_k_cu_b5b73fd9_30314cuda3std6ranges3__45__cpo4swapE
	.align		8
        /*0058*/ 	.dword	_ZN39_INTERNAL_76e66c76_4_k_cu_b5b73fd9_30314cuda3std6ranges3__45__cpo9iter_moveE
	.align		8
        /*0060*/ 	.dword	_ZN39_INTERNAL_76e66c76_4_k_cu_b5b73fd9_30314cute7productE
	.align		8
        /*0068*/ 	.dword	_ZN39_INTERNAL_76e66c76_4_k_cu_b5b73fd9_30314cute1_E
	.align		8
        /*0070*/ 	.dword	$str$27
	.align		8
        /*0078*/ 	.dword	$str$28
	.align		8
        /*0080*/ 	.dword	$str$29
	.align		8
        /*0088*/ 	.dword	$str$30


//--------------------- .text._ZN7cutlass13device_kernelINS_4conv6kernel13ConvUniversalINS1_16ConvProblemShapeILNS1_8OperatorE2ELi2EEENS1_10collective14CollectiveConvINS1_47MainloopSm100TmaUmmaWarpSpecializedImplicitGemmILS5_2ELi8ELi2ELi1ELi2EN4cute5tupleIJNSA_1CILi1EEESD_SD_EEEEENSB_IJNSC_ILi128EEENSB_IJNSC_ILi64EEEEEESI_EEENS_6half_tESK_NSA_8TiledMMAINSA_8MMA_AtomIJNSA_20SM100_MMA_F16BF16_SSISK_SK_fLi128ELi64ELNSA_4UMMA5MajorE1ELSP_1ELNSO_7ScaleInE0ELSQ_0EEEEEENSA_6LayoutISE_NSB_IJNSC_ILi0EEESU_SU_EEEEENSB_IJNSA_10UnderscoreESX_SX_EEEEENS7_6detail27Sm100ImplicitGemmTileTraitsINSA_13SM90_TMA_LOADENSA_14ComposedLayoutINSA_7SwizzleILi3ELi4ELi3EEENSA_18smem_ptr_flag_bitsILi16EEENST_INSB_IJSH_NSC_ILi8EEEEEENSB_IJSD_SH_EEEEEEEvEENS11_INSA_20SM90_TMA_LOAD_IM2COLES1C_vEEEENS_8epilogue10collective18CollectiveEpilogueINS1H_23Sm100TmaWarpSpecializedILi3ELi2ELi32ELb1ELb0EEEJSJ_NSB_IJNST_ISG_SD_EENST_INSC_ILi32EEESD_EEEEESK_NSB_IJlNSB_IJSD_llEEESU_EEESK_S1R_NS1H_6fusion15FusionCallbacksIS1L_NS1S_17LinearCombinationISK_fSK_fLNS_15FloatRoundStyleE2EEESJ_S1P_JEEENSA_5SM1004TMEM4LOAD26SM100_TMEM_LOAD_32dp32b32xES12_NS13_INS14_ILi2ELi4ELi3EEES17_NST_INSB_IJS18_S1N_EEENSB_IJS1N_SD_EEEEEEENSA_39AutoVectorizingCopyWithAssumedAlignmentILi128EEENSA_14SM90_TMA_STOREES26_S28_S28_EEEvvEEEEvNT_6ParamsE --------------------------
	.section	.text._ZN7cutlass13device_kernelINS_4conv6kernel13ConvUniversalINS1_16ConvProblemShapeILNS1_8OperatorE2ELi2EEENS1_10collective14CollectiveConvINS1_47MainloopSm100TmaUmmaWarpSpecializedImplicitGemmILS5_2ELi8ELi2ELi1ELi2EN4cute5tupleIJNSA_1CILi1EEESD_SD_EEEEENSB_IJNSC_ILi128EEENSB_IJNSC_ILi64EEEEEESI_EEENS_6half_tESK_NSA_8TiledMMAINSA_8MMA_AtomIJNSA_20SM100_MMA_F16BF16_SSISK_SK_fLi128ELi64ELNSA_4UMMA5MajorE1ELSP_1ELNSO_7ScaleInE0ELSQ_0EEEEEENSA_6LayoutISE_NSB_IJNSC_ILi0EEESU_SU_EEEEENSB_IJNSA_10UnderscoreESX_SX_EEEEENS7_6detail27Sm100ImplicitGemmTileTraitsINSA_13SM90_TMA_LOADENSA_14ComposedLayoutINSA_7SwizzleILi3ELi4ELi3EEENSA_18smem_ptr_flag_bitsILi16EEENST_INSB_IJSH_NSC_ILi8EEEEEENSB_IJSD_SH_EEEEEEEvEENS11_INSA_20SM90_TMA_LOAD_IM2COLES1C_vEEEENS_8epilogue10collective18CollectiveEpilogueINS1H_23Sm100TmaWarpSpecializedILi3ELi2ELi32ELb1ELb0EEEJSJ_NSB_IJNST_ISG_SD_EENST_INSC_ILi32EEESD_EEEEESK_NSB_IJlNSB_IJSD_llEEESU_EEESK_S1R_NS1H_6fusion15FusionCallbacksIS1L_NS1S_17LinearCombinationISK_fSK_fLNS_15FloatRoundStyleE2EEESJ_S1P_JEEENSA_5SM1004TMEM4LOAD26SM100_TMEM_LOAD_32dp32b32xES12_NS13_INS14_ILi2ELi4ELi3EEES17_NST_INSB_IJS18_S1N_EEENSB_IJS1N_SD_EEEEEEENSA_39AutoVectorizingCopyWithAssumedAlignmentILi128EEENSA_14SM90_TMA_STOREES26_S28_S28_EEEvvEEEEvNT_6ParamsE,"ax",@progbits
	.align	128
.text._ZN7cutlass13device_kernelINS_4conv6kernel13ConvUniversalINS1_16ConvProblemShapeILNS1_8OperatorE2ELi2EEENS1_10collective14CollectiveConvINS1_47MainloopSm100TmaUmmaWarpSpecializedImplicitGemmILS5_2ELi8ELi2ELi1ELi2EN4cute5tupleIJNSA_1CILi1EEESD_SD_EEEEENSB_IJNSC_ILi128EEENSB_IJNSC_ILi64EEEEEESI_EEENS_6half_tESK_NSA_8TiledMMAINSA_8MMA_AtomIJNSA_20SM100_MMA_F16BF16_SSISK_SK_fLi128ELi64ELNSA_4UMMA5MajorE1ELSP_1ELNSO_7ScaleInE0ELSQ_0EEEEEENSA_6LayoutISE_NSB_IJNSC_ILi0EEESU_SU_EEEEENSB_IJNSA_10UnderscoreESX_SX_EEEEENS7_6detail27Sm100ImplicitGemmTileTraitsINSA_13SM90_TMA_LOADENSA_14ComposedLayoutINSA_7SwizzleILi3ELi4ELi3EEENSA_18smem_ptr_flag_bitsILi16EEENST_INSB_IJSH_NSC_ILi8EEEEEENSB_IJSD_SH_EEEEEEEvEENS11_INSA_20SM90_TMA_LOAD_IM2COLES1C_vEEEENS_8epilogue10collective18CollectiveEpilogueINS1H_23Sm100TmaWarpSpecializedILi3ELi2ELi32ELb1ELb0EEEJSJ_NSB_IJNST_ISG_SD_EENST_INSC_ILi32EEESD_EEEEESK_NSB_IJlNSB_IJSD_llEEESU_EEESK_S1R_NS1H_6fusion15FusionCallbacksIS1L_NS1S_17LinearCombinationISK_fSK_fLNS_15FloatRoundStyleE2EEESJ_S1P_JEEENSA_5SM1004TMEM4LOAD26SM100_TMEM_LOAD_32dp32b32xES12_NS13_INS14_ILi2ELi4ELi3EEES17_NST_INSB_IJS18_S1N_EEENSB_IJS1N_SD_EEEEEEENSA_39AutoVectorizingCopyWithAssumedAlignmentILi128EEENSA_14SM90_TMA_STOREES26_S28_S28_EEEvvEEEEvNT_6ParamsE:
        .type           _ZN7cutlass13device_kernelINS_4conv6kernel13ConvUniversalINS1_16ConvProblemShapeILNS1_8OperatorE2ELi2EEENS1_10collective14CollectiveConvINS1_47MainloopSm100TmaUmmaWarpSpecializedImplicitGemmILS5_2ELi8ELi2ELi1ELi2EN4cute5tupleIJNSA_1CILi1EEESD_SD_EEEEENSB_IJNSC_ILi128EEENSB_IJNSC_ILi64EEEEEESI_EEENS_6half_tESK_NSA_8TiledMMAINSA_8MMA_AtomIJNSA_20SM100_MMA_F16BF16_SSISK_SK_fLi128ELi64ELNSA_4UMMA5MajorE1ELSP_1ELNSO_7ScaleInE0ELSQ_0EEEEEENSA_6LayoutISE_NSB_IJNSC_ILi0EEESU_SU_EEEEENSB_IJNSA_10UnderscoreESX_SX_EEEEENS7_6detail27Sm100ImplicitGemmTileTraitsINSA_13SM90_TMA_LOADENSA_14ComposedLayoutINSA_7SwizzleILi3ELi4ELi3EEENSA_18smem_ptr_flag_bitsILi16EEENST_INSB_IJSH_NSC_ILi8EEEEEENSB_IJSD_SH_EEEEEEEvEENS11_INSA_20SM90_TMA_LOAD_IM2COLES1C_vEEEENS_8epilogue10collective18CollectiveEpilogueINS1H_23Sm100TmaWarpSpecializedILi3ELi2ELi32ELb1ELb0EEEJSJ_NSB_IJNST_ISG_SD_EENST_INSC_ILi32EEESD_EEEEESK_NSB_IJlNSB_IJSD_llEEESU_EEESK_S1R_NS1H_6fusion15FusionCallbacksIS1L_NS1S_17LinearCombinationISK_fSK_fLNS_15FloatRoundStyleE2EEESJ_S1P_JEEENSA_5SM1004TMEM4LOAD26SM100_TMEM_LOAD_32dp32b32xES12_NS13_INS14_ILi2ELi4ELi3EEES17_NST_INSB_IJS18_S1N_EEENSB_IJS1N_SD_EEEEEEENSA_39AutoVectorizingCopyWithAssumedAlignmentILi128EEENSA_14SM90_TMA_STOREES26_S28_S28_EEEvvEEEEvNT_6ParamsE,@function
        .size           _ZN7cutlass13device_kernelINS_4conv6kernel13ConvUniversalINS1_16ConvProblemShapeILNS1_8OperatorE2ELi2EEENS1_10collective14CollectiveConvINS1_47MainloopSm100TmaUmmaWarpSpecializedImplicitGemmILS5_2ELi8ELi2ELi1ELi2EN4cute5tupleIJNSA_1CILi1EEESD_SD_EEEEENSB_IJNSC_ILi128EEENSB_IJNSC_ILi64EEEEEESI_EEENS_6half_tESK_NSA_8TiledMMAINSA_8MMA_AtomIJNSA_20SM100_MMA_F16BF16_SSISK_SK_fLi128ELi64ELNSA_4UMMA5MajorE1ELSP_1ELNSO_7ScaleInE0ELSQ_0EEEEEENSA_6LayoutISE_NSB_IJNSC_ILi0EEESU_SU_EEEEENSB_IJNSA_10UnderscoreESX_SX_EEEEENS7_6detail27Sm100ImplicitGemmTileTraitsINSA_13SM90_TMA_LOADENSA_14ComposedLayoutINSA_7SwizzleILi3ELi4ELi3EEENSA_18smem_ptr_flag_bitsILi16EEENST_INSB_IJSH_NSC_ILi8EEEEEENSB_IJSD_SH_EEEEEEEvEENS11_INSA_20SM90_TMA_LOAD_IM2COLES1C_vEEEENS_8epilogue10collective18CollectiveEpilogueINS1H_23Sm100TmaWarpSpecializedILi3ELi2ELi32ELb1ELb0EEEJSJ_NSB_IJNST_ISG_SD_EENST_INSC_ILi32EEESD_EEEEESK_NSB_IJlNSB_IJSD_llEEESU_EEESK_S1R_NS1H_6fusion15FusionCallbacksIS1L_NS1S_17LinearCombinationISK_fSK_fLNS_15FloatRoundStyleE2EEESJ_S1P_JEEENSA_5SM1004TMEM4LOAD26SM100_TMEM_LOAD_32dp32b32xES12_NS13_INS14_ILi2ELi4ELi3EEES17_NST_INSB_IJS18_S1N_EEENSB_IJS1N_SD_EEEEEEENSA_39AutoVectorizingCopyWithAssumedAlignmentILi128EEENSA_14SM90_TMA_STOREES26_S28_S28_EEEvvEEEEvNT_6ParamsE,(.L_x_155 - _ZN7cutlass13device_kernelINS_4conv6kernel13ConvUniversalINS1_16ConvProblemShapeILNS1_8OperatorE2ELi2EEENS1_10collective14CollectiveConvINS1_47MainloopSm100TmaUmmaWarpSpecializedImplicitGemmILS5_2ELi8ELi2ELi1ELi2EN4cute5tupleIJNSA_1CILi1EEESD_SD_EEEEENSB_IJNSC_ILi128EEENSB_IJNSC_ILi64EEEEEESI_EEENS_6half_tESK_NSA_8TiledMMAINSA_8MMA_AtomIJNSA_20SM100_MMA_F16BF16_SSISK_SK_fLi128ELi64ELNSA_4UMMA5MajorE1ELSP_1ELNSO_7ScaleInE0ELSQ_0EEEEEENSA_6LayoutISE_NSB_IJNSC_ILi0EEESU_SU_EEEEENSB_IJNSA_10UnderscoreESX_SX_EEEEENS7_6detail27Sm100ImplicitGemmTileTraitsINSA_13SM90_TMA_LOADENSA_14ComposedLayoutINSA_7SwizzleILi3ELi4ELi3EEENSA_18smem_ptr_flag_bitsILi16EEENST_INSB_IJSH_NSC_ILi8EEEEEENSB_IJSD_SH_EEEEEEEvEENS11_INSA_20SM90_TMA_LOAD_IM2COLES1C_vEEEENS_8epilogue10collective18CollectiveEpilogueINS1H_23Sm100TmaWarpSpecializedILi3ELi2ELi32ELb1ELb0EEEJSJ_NSB_IJNST_ISG_SD_EENST_INSC_ILi32EEESD_EEEEESK_NSB_IJlNSB_IJSD_llEEESU_EEESK_S1R_NS1H_6fusion15FusionCallbacksIS1L_NS1S_17LinearCombinationISK_fSK_fLNS_15FloatRoundStyleE2EEESJ_S1P_JEEENSA_5SM1004TMEM4LOAD26SM100_TMEM_LOAD_32dp32b32xES12_NS13_INS14_ILi2ELi4ELi3EEES17_NST_INSB_IJS18_S1N_EEENSB_IJS1N_SD_EEEEEEENSA_39AutoVectorizingCopyWithAssumedAlignmentILi128EEENSA_14SM90_TMA_STOREES26_S28_S28_EEEvvEEEEvNT_6ParamsE)
        .other          _ZN7cutlass13device_kernelINS_4conv6kernel13ConvUniversalINS1_16ConvProblemShapeILNS1_8OperatorE2ELi2EEENS1_10collective14CollectiveConvINS1_47MainloopSm100TmaUmmaWarpSpecializedImplicitGemmILS5_2ELi8ELi2ELi1ELi2EN4cute5tupleIJNSA_1CILi1EEESD_SD_EEEEENSB_IJNSC_ILi128EEENSB_IJNSC_ILi64EEEEEESI_EEENS_6half_tESK_NSA_8TiledMMAINSA_8MMA_AtomIJNSA_20SM100_MMA_F16BF16_SSISK_SK_fLi128ELi64ELNSA_4UMMA5MajorE1ELSP_1ELNSO_7ScaleInE0ELSQ_0EEEEEENSA_6LayoutISE_NSB_IJNSC_ILi0EEESU_SU_EEEEENSB_IJNSA_10UnderscoreESX_SX_EEEEENS7_6detail27Sm100ImplicitGemmTileTraitsINSA_13SM90_TMA_LOADENSA_14ComposedLayoutINSA_7SwizzleILi3ELi4ELi3EEENSA_18smem_ptr_flag_bitsILi16EEENST_INSB_IJSH_NSC_ILi8EEEEEENSB_IJSD_SH_EEEEEEEvEENS11_INSA_20SM90_TMA_LOAD_IM2COLES1C_vEEEENS_8epilogue10collective18CollectiveEpilogueINS1H_23Sm100TmaWarpSpecializedILi3ELi2ELi32ELb1ELb0EEEJSJ_NSB_IJNST_ISG_SD_EENST_INSC_ILi32EEESD_EEEEESK_NSB_IJlNSB_IJSD_llEEESU_EEESK_S1R_NS1H_6fusion15FusionCallbacksIS1L_NS1S_17LinearCombinationISK_fSK_fLNS_15FloatRoundStyleE2EEESJ_S1P_JEEENSA_5SM1004TMEM4LOAD26SM100_TMEM_LOAD_32dp32b32xES12_NS13_INS14_ILi2ELi4ELi3EEES17_NST_INSB_IJS18_S1N_EEENSB_IJS1N_SD_EEEEEEENSA_39AutoVectorizingCopyWithAssumedAlignmentILi128EEENSA_14SM90_TMA_STOREES26_S28_S28_EEEvvEEEEvNT_6ParamsE,@"STO_CUDA_ENTRY STV_DEFAULT"
_ZN7cutlass13device_kernelINS_4conv6kernel13ConvUniversalINS1_16ConvProblemShapeILNS1_8OperatorE2ELi2EEENS1_10collective14CollectiveConvINS1_47MainloopSm100TmaUmmaWarpSpecializedImplicitGemmILS5_2ELi8ELi2ELi1ELi2EN4cute5tupleIJNSA_1CILi1EEESD_SD_EEEEENSB_IJNSC_ILi128EEENSB_IJNSC_ILi64EEEEEESI_EEENS_6half_tESK_NSA_8TiledMMAINSA_8MMA_AtomIJNSA_20SM100_MMA_F16BF16_SSISK_SK_fLi128ELi64ELNSA_4UMMA5MajorE1ELSP_1ELNSO_7ScaleInE0ELSQ_0EEEEEENSA_6LayoutISE_NSB_IJNSC_ILi0EEESU_SU_EEEEENSB_IJNSA_10UnderscoreESX_SX_EEEEENS7_6detail27Sm100ImplicitGemmTileTraitsINSA_13SM90_TMA_LOADENSA_14ComposedLayoutINSA_7SwizzleILi3ELi4ELi3EEENSA_18smem_ptr_flag_bitsILi16EEENST_INSB_IJSH_NSC_ILi8EEEEEENSB_IJSD_SH_EEEEEEEvEENS11_INSA_20SM90_TMA_LOAD_IM2COLES1C_vEEEENS_8epilogue10collective18CollectiveEpilogueINS1H_23Sm100TmaWarpSpecializedILi3ELi2ELi32ELb1ELb0EEEJSJ_NSB_IJNST_ISG_SD_EENST_INSC_ILi32EEESD_EEEEESK_NSB_IJlNSB_IJSD_llEEESU_EEESK_S1R_NS1H_6fusion15FusionCallbacksIS1L_NS1S_17LinearCombinationISK_fSK_fLNS_15FloatRoundStyleE2EEESJ_S1P_JEEENSA_5SM1004TMEM4LOAD26SM100_TMEM_LOAD_32dp32b32xES12_NS13_INS14_ILi2ELi4ELi3EEES17_NST_INSB_IJS18_S1N_EEENSB_IJS1N_SD_EEEEEEENSA_39AutoVectorizingCopyWithAssumedAlignmentILi128EEENSA_14SM90_TMA_STOREES26_S28_S28_EEEvvEEEEvNT_6ParamsE:
[----:B------:R-:W1:Y:S01]  /*0000*/  LDC R1, c[0x0][0x37c] ;  /* 0x0000df00ff017b82 */ /* 0x000e620000000800 */
[----:B------:R-:W2:Y:S07]  /*0010*/  S2R R101, SR_TID.X ;  /* 0x0000000000657919 */ /* 0x000eae0000002100 */
[----:B------:R-:W3:Y:S01]  /*0020*/  LDC.64 R2, c[0x0][0x890] ;  /* 0x00022400ff027b82 */ /* 0x000ee20000000a00 */
[----:B------:R-:W-:Y:S01]  /*0030*/  ELECT P2, URZ, PT ;  /* 0x0000000000ff782f */ /* 0x000fe20003840000 */
[----:B-1----:R-:W-:Y:S01]  /*0040*/  VIADD R1, R1, 0xfffffff8 ;  /* 0xfffffff801017836 */ /* 0x002fe20000000000 */
[----:B------:R-:W-:-:S02]  /*0050*/  PRMT R94, RZ, 0x7610, R94 ;  /* 0x00007610ff5e7816 */ /* 0x000fc4000000005e */
[----:B---3--:R-:W-:-:S04]  /*0060*/  ISETP.NE.U32.AND P0, PT, R2, RZ, PT ;  /* 0x000000ff0200720c */ /* 0x008fc80003f05070 */
[----:B------:R-:W-:Y:S02]  /*0070*/  ISETP.NE.AND.EX P0, PT, R3, RZ, PT, P0 ;  /* 0x000000ff0300720c */ /* 0x000fe40003f05300 */
[----:B--2---:R-:W-:-:S05]  /*0080*/  SHF.R.U32.HI R95, RZ, 0x5, R101 ;  /* 0x00000005ff5f7819 */ /* 0x004fca0000011665 */
[----:B------:R-:W1:Y:S02]  /*0090*/  SHFL.IDX PT, R0, R95, RZ, 0x1f ;  /* 0x00001fff5f007589 */ /* 0x000e6400000e0000 */
[----:B-1----:R-:W-:-:S04]  /*00a0*/  R2UR UR15, R0 ;  /* 0x00000000000f72ca */ /* 0x002fc800000e0000 */
[----:B------:R-:W-:Y:S05]  /*00b0*/  @P0 BRA `(.L_x_0) ;  /* 0x0000000000300947 */ /* 0x000fea0003800000 */
[----:B------:R-:W1:Y:S02]  /*00c0*/  LDCU.64 UR4, c[0x0][0x888] ;  /* 0x00011100ff0477ac */ /* 0x000e640008000a00 */
[----:B-1----:R-:W-:-:S04]  /*00d0*/  UISETP.NE.U32.AND UP0, UPT, UR4, URZ, UPT ;  /* 0x000000ff0400728c */ /* 0x002fc8000bf05070 */
[----:B------:R-:W-:-:S09]  /*00e0*/  UISETP.NE.AND.EX UP0, UPT, UR5, URZ, UPT, UP0 ;  /* 0x000000ff0500728c */ /* 0x000fd2000bf05300 */
[----:B------:R-:W-:Y:S05]  /*00f0*/  BRA.U !UP0, `(.L_x_1) ;  /* 0x0000000108147547 */ /* 0x000fea000b800000 */
[----:B------:R-:W1:Y:S01]  /*0100*/  LDC.64 R4, c[0x0][0x888] ;  /* 0x00022200ff047b82 */ /* 0x000e620000000a00 */
[----:B------:R-:W1:Y:S02]  /*0110*/  LDCU.64 UR4, c[0x0][0x358] ;  /* 0x00006b00ff0477ac */ /* 0x000e640008000a00 */
[----:B-1----:R1:W5:Y:S01]  /*0120*/  LDG.E R41, desc[UR4][R4.64] ;  /* 0x0000000404297981 */ /* 0x002362000c1e1900 */
[----:B------:R-:W-:Y:S01]  /*0130*/  HFMA2 R94, -RZ, RZ, 0, 5.9604644775390625e-08 ;  /* 0x00000001ff5e7431 */ /* 0x000fe200000001ff */
[----:B------:R-:W-:Y:S05]  /*0140*/  BRA `(.L_x_0) ;  /* 0x00000000000c7947 */ /* 0x000fea0003800000 */
.L_x_1:
[----:B------:R-:W1:Y:S01]  /*0150*/  LDCU UR4, c[0x0][0x880] ;  /* 0x00011000ff0477ac */ /* 0x000e620008000800 */
[----:B------:R-:W-:Y:S01]  /*0160*/  HFMA2 R94, -RZ, RZ, 0, 5.9604644775390625e-08 ;  /* 0x00000001ff5e7431 */ /* 0x000fe200000001ff */
[----:B-1----:R-:W-:-:S07]  /*0170*/  MOV R41, UR4 ;  /* 0x0000000400297c02 */ /* 0x002fce0008000f00 */
.L_x_0:
[----:B------:R-:W2:Y:S02]  /*0180*/  LDCU.64 UR4, c[0x0][0x8b0] ;  /* 0x00011600ff0477ac */ /* 0x000ea40008000a00 */
[----:B--2---:R-:W-:-:S04]  /*0190*/  UISETP.NE.U32.AND UP0, UPT, UR4, URZ, UPT ;  /* 0x000000ff0400728c */ /* 0x004fc8000bf05070 */
[----:B------:R-:W-:-:S09]  /*01a0*/  UISETP.NE.AND.EX UP0, UPT, UR5, URZ, UPT, UP0 ;  /* 0x000000ff0500728c */ /* 0x000fd2000bf05300 */
[----:B------:R-:W-:Y:S05]  /*01b0*/  BRA.U UP0, `(.L_x_2) ;  /* 0x0000000100287547 */ /* 0x000fea000b800000 */
[----:B------:R-:W2:Y:S02]  /*01c0*/  LDCU.64 UR4, c[0x0][0x8a8] ;  /* 0x00011500ff0477ac */ /* 0x000ea40008000a00 */
[----:B--2---:R-:W-:-:S04]  /*01d0*/  UISETP.NE.U32.AND UP0, UPT, UR4, URZ, UPT ;  /* 0x000000ff0400728c */ /* 0x004fc8000bf05070 */
[----:B------:R-:W-:-:S09]  /*01e0*/  UISETP.NE.AND.EX UP0, UPT, UR5, URZ, UPT, UP0 ;  /* 0x000000ff0500728c */ /* 0x000fd2000bf05300 */
[----:B------:R-:W-:Y:S05]  /*01f0*/  BRA.U !UP0, `(.L_x_3) ;  /* 0x0000000108107547 */ /* 0x000fea000b800000 */
[----:B------:R-:W2:Y:S01]  /*0200*/  LDC.64 R38, c[0x0][0x8a8] ;  /* 0x00022a00ff267b82 */ /* 0x000ea20000000a00 */
[----:B------:R-:W2:Y:S02]  /*0210*/  LDCU.64 UR4, c[0x0][0x358] ;  /* 0x00006b00ff0477ac */ /* 0x000ea40008000a00 */
[----:B--2---:R2:W5:Y:S01]  /*0220*/  LDG.E R38, desc[UR4][R38.64] ;  /* 0x0000000426267981 */ /* 0x004562000c1e1900 */
[----:B------:R-:W-:Y:S05]  /*0230*/  BRA `(.L_x_2) ;  /* 0x0000000000087947 */ /* 0x000fea0003800000 */
.L_x_3:
[----:B------:R-:W2:Y:S02]  /*0240*/  LDCU UR4, c[0x0][0x8a0] ;  /* 0x00011400ff0477ac */ /* 0x000ea40008000800 */
[----:B--2---:R-:W-:Y:S02]  /*0250*/  MOV R38, UR4 ;  /* 0x0000000400267c02 */ /* 0x004fe40008000f00 */
.L_x_2:
[----:B-1----:R-:W1:Y:S01]  /*0260*/  LDC.64 R4, c[0x0][0x888] ;  /* 0x00022200ff047b82 */ /* 0x002e620000000a00 */
[----:B------:R-:W-:Y:S01]  /*0270*/  IMAD.U32 R0, RZ, RZ, UR15 ;  /* 0x0000000fff007e24 */ /* 0x000fe2000f8e00ff */
[----:B------:R-:W-:Y:S01]  /*0280*/  ISETP.EQ.U32.AND P4, PT, R2, RZ, PT ;  /* 0x000000ff0200720c */ /* 0x000fe20003f82070 */
[----:B------:R-:W-:Y:S03]  /*0290*/  BSSY.RECONVERGENT B0, `(.L_x_4) ;  /* 0x0000012000007945 */ /* 0x000fe60003800200 */
[----:B------:R-:W-:Y:S02]  /*02a0*/  ISETP.NE.OR P1, PT, R0, 0x1, !P2 ;  /* 0x000000010000780c */ /* 0x000fe40005725670 */
[----:B-1----:R-:W-:-:S04]  /*02b0*/  ISETP.NE.U32.AND P0, PT, R4, RZ, PT ;  /* 0x000000ff0400720c */ /* 0x002fc80003f05070 */
[----:B------:R-:W-:-:S13]  /*02c0*/  ISETP.NE.AND.EX P0, PT, R5, RZ, PT, P0 ;  /* 0x000000ff0500720c */ /* 0x000fda0003f05300 */
[----:B------:R-:W-:Y:S01]  /*02d0*/  VOTEU.ANY UP3, P0 ;  /* 0x0000000000ff7886 */ /* 0x000fe20000060100 */
[----:B------:R-:W-:Y:S02]  /*02e0*/  PLOP3.LUT P3, PT, PT, PT, UP3, 0x80, 0x8 ;  /* 0x000000000008781c */ /* 0x000fe40003f6f038 */
[----:B------:R-:W-:Y:S02]  /*02f0*/  ISETP.NE.OR P0, PT, R0, 0x3, !P2 ;  /* 0x000000030000780c */ /* 0x000fe40005705670 */
[----:B------:R-:W-:-:S04]  /*0300*/  ISETP.EQ.OR.EX P5, PT, R3, RZ, !P3, P4 ;  /* 0x000000ff0300720c */ /* 0x000fc80005fa2740 */
[----:B------:R-:W-:Y:S01]  /*0310*/  P2R R100, PR, RZ, 0x20 ;  /* 0x00000020ff647803 */ /* 0x000fe20000000000 */
[----:B------:R-:W-:Y:S05]  /*0320*/  @P1 BRA `(.L_x_5) ;  /* 0x0000000000201947 */ /* 0x000fea0003800000 */
[----:B------:R-:W1:Y:S02]  /*0330*/  LDCU.64 UR4, c[0x0][0x348] ;  /* 0x00006900ff0477ac */ /* 0x000e640008000a00 */
[----:B-1----:R-:W-:Y:S02]  /*0340*/  UIADD3 UR6, UP1, UPT, UR4, 0x80, URZ ;  /* 0x0000008004067890 */ /* 0x002fe4000ff3e0ff */
[----:B------:R-:W-:Y:S02]  /*0350*/  UIADD3 UR4, UP0, UPT, UR4, 0x180, URZ ;  /* 0x0000018004047890 */ /* 0x000fe4000ff1e0ff */
[----:B------:R-:W-:Y:S02]  /*0360*/  UIADD3.X UR7, UPT, UPT, URZ, UR5, URZ, UP1, !UPT ;  /* 0x00000005ff077290 */ /* 0x000fe40008ffe4ff */
[----:B------:R-:W-:-:S07]  /*0370*/  UIADD3.X UR5, UPT, UPT, URZ, UR5, URZ, UP0, !UPT ;  /* 0x00000005ff057290 */ /* 0x000fce00087fe4ff */
[----:B------:R1:W-:Y:S02]  /*0380*/  UTMACCTL.PF [UR6] ;  /* 0x00000000060079b9 */ /* 0x0003e40008040000 */
[----:B------:R1:W-:Y:S02]  /*0390*/  UTMACCTL.PF [UR4] ;  /* 0x00000000040079b9 */ /* 0x0003e40008040000 */
[----:B-1----:R-:W-:Y:S01]  /*03a0*/  NOP ;  /* 0x0000000000007918 */ /* 0x002fe20000000000 */
.L_x_5:
[----:B------:R-:W-:Y:S05]  /*03b0*/  BSYNC.RECONVERGENT B0 ;  /* 0x0000000000007941 */ /* 0x000fea0003800200 */
.L_x_4:
[----:B------:R-:W-:Y:S04]  /*03c0*/  BSSY.RECONVERGENT B0, `(.L_x_6) ;  /* 0x000000a000007945 */ /* 0x000fe80003800200 */
        /* <DEDUP_REMOVED lines=9> */
.L_x_7:
[----:B------:R-:W-:Y:S05]  /*0460*/  BSYNC.RECONVERGENT B0 ;  /* 0x0000000000007941 */ /* 0x000fea0003800200 */
.L_x_6:
[----:B------:R-:W-:Y:S01]  /*0470*/  UPLOP3.LUT UP2, UPT, UPT, UPT, UPT, 0x80, 0x8 ;  /* 0x000000000008789c */ /* 0x000fe20003f4f070 */
[----:B------:R-:W-:Y:S10]  /*0480*/  @!P5 BRA `(.L_x_8) ;  /* 0x000000000024d947 */ /* 0x000ff40003800000 */
[----:B------:R-:W-:Y:S01]  /*0490*/  ISETP.NE.U32.AND P1, PT, R2, RZ, PT ;  /* 0x000000ff0200720c */ /* 0x000fe20003f25070 */
[----:B------:R-:W-:Y:S01]  /*04a0*/  USEL UR4, URZ, 0xffffffff, UP3 ;  /* 0xffffffffff047887 */ /* 0x000fe20009800000 */
[----:B-----5:R-:W-:Y:S02]  /*04b0*/  FSETP.NEU.AND P0, PT, R41, RZ, PT ;  /* 0x000000ff2900720b */ /* 0x020fe40003f0d000 */
[----:B------:R-:W-:-:S11]  /*04c0*/  ISETP.NE.AND.EX P1, PT, R3, RZ, PT, P1 ;  /* 0x000000ff0300720c */ /* 0x000fd60003f25310 */
[----:B------:R-:W-:Y:S02]  /*04d0*/  VOTEU.ANY UP0, P0 ;  /* 0x0000000000ff7886 */ /* 0x000fe40000000100 */
[----:B------:R-:W-:-:S05]  /*04e0*/  VOTEU.ANY UP1, P1 ;  /* 0x0000000000ff7886 */ /* 0x000fca0000820100 */
[----:B------:R-:W-:-:S04]  /*04f0*/  @!UP1 USEL UR4, URZ, 0xffffffff, UP0 ;  /* 0xffffffffff049887 */ /* 0x000fc80008000000 */
[----:B------:R-:W-:-:S04]  /*0500*/  ULOP3.LUT UR4, UR4, 0x1, URZ, 0xc0, !UPT ;  /* 0x0000000104047892 */ /* 0x000fc8000f8ec0ff */
[----:B------:R-:W-:-:S11]  /*0510*/  UISETP.NE.U32.AND UP2, UPT, UR4, 0x1, UPT ;  /* 0x000000010400788c */ /* 0x000fd6000bf45070 */
.L_x_8:
[----:B------:R-:W1:Y:S01]  /*0520*/  SHFL.IDX PT, R2, R95, RZ, 0x1f ;  /* 0x00001fff5f027589 */ /* 0x000e6200000e0000 */
[----:B------:R-:W-:-:S04]  /*0530*/  UISETP.NE.AND UP0, UPT, UR15, 0x2, UPT ;  /* 0x000000020f00788c */ /* 0x000fc8000bf05270 */
[----:B------:R-:W-:Y:S01]  /*0540*/  USEL UR43, URZ, 0x1, UP0 ;  /* 0x00000001ff2b7887 */ /* 0x000fe20008000000 */
[----:B-1----:R-:W-:-:S13]  /*0550*/  ISETP.NE.AND P0, PT, R2, RZ, PT ;  /* 0x000000ff0200720c */ /* 0x002fda0003f05270 */
[----:B------:R-:W-:Y:S05]  /*0560*/  @P0 BRA `(.L_x_9) ;  /* 0x0000000000680947 */ /* 0x000fea0003800000 */
[----:B------:R-:W1:Y:S01]  /*0570*/  S2UR UR4, SR_CgaCtaId ;  /* 0x00000000000479c3 */ /* 0x000e620000008800 */
[----:B------:R-:W-:Y:S01]  /*0580*/  UMOV UR5, 0x400 ;  /* 0x0000040000057882 */ /* 0x000fe20000000000 */
[----:B------:R-:W-:Y:S01]  /*0590*/  UMOV UR6, 0x1 ;  /* 0x0000000100067882 */ /* 0x000fe20000000000 */
[----:B------:R-:W-:Y:S01]  /*05a0*/  ELECT P0, URZ, PT ;  /* 0x0000000000ff782f */ /* 0x000fe20003800000 */
[----:B------:R-:W-:-:S04]  /*05b0*/  UIADD3 UR6, UPT, UPT, -UR6, 0x100000, URZ ;  /* 0x0010000006067890 */ /* 0x000fc8000fffe1ff */
[----:B------:R-:W-:Y:S02]  /*05c0*/  USHF.L.U32 UR7, UR6, 0xb, URZ ;  /* 0x0000000b06077899 */ /* 0x000fe400080006ff */
[----:B------:R-:W-:Y:S02]  /*05d0*/  USHF.L.U32 UR6, UR6, 0x1, URZ ;  /* 0x0000000106067899 */ /* 0x000fe400080006ff */
[----:B-1----:R-:W-:Y:S01]  /*05e0*/  ULEA UR4, UR4, UR5, 0x18 ;  /* 0x0000000504047291 */ /* 0x002fe2000f8ec0ff */
[----:B------:R-:W1:Y:S11]  /*05f0*/  FENCE.VIEW.ASYNC.S ;  /* 0x00000000000073c6 */ /* 0x000e760000000000 */
[----:B-1----:R1:W3:Y:S01]  /*0600*/  SYNCS.EXCH.64 URZ, [UR4], UR6 ;  /* 0x0000000604ff75b2 */ /* 0x0022e20008000100 */
[----:B------:R1:W4:Y:S01]  /*0610*/  SYNCS.EXCH.64 URZ, [UR4+0x40], UR6 ;  /* 0x0000400604ff75b2 */ /* 0x0003220008000100 */
[----:B------:R1:W1:Y:S01]  /*0620*/  SYNCS.EXCH.64 URZ, [UR4+0x8], UR6 ;  /* 0x0000080604ff75b2 */ /* 0x0002620008000100 */
        /* <DEDUP_REMOVED lines=13> */
[----:B------:R-:W-:Y:S01]  /*0700*/  NOP ;  /* 0x0000000000007918 */ /* 0x000fe20000000000 */
.L_x_9:
[----:B------:R-:W2:Y:S01]  /*0710*/  SHFL.IDX PT, R2, R95, RZ, 0x1f ;  /* 0x00001fff5f027589 */ /* 0x000ea200000e0000 */
[----:B------:R-:W-:Y:S01]  /*0720*/  NOP ;  /* 0x0000000000007918 */ /* 0x000fe20000000000 */
[----:B--2---:R-:W-:-:S13]  /*0730*/  ISETP.NE.AND P0, PT, R2, 0x1, PT ;  /* 0x000000010200780c */ /* 0x004fda0003f05270 */
[----:B------:R-:W-:Y:S05]  /*0740*/  @P0 BRA `(.L_x_10) ;  /* 0x0000000000500947 */ /* 0x000fea0003800000 */
[----:B-1----:R-:W1:Y:S01]  /*0750*/  S2UR UR4, SR_CgaCtaId ;  /* 0x00000000000479c3 */ /* 0x002e620000008800 */
[----:B------:R-:W-:Y:S01]  /*0760*/  UMOV UR5, 0x400 ;  /* 0x0000040000057882 */ /* 0x000fe20000000000 */
[----:B------:R-:W-:Y:S01]  /*0770*/  UMOV UR8, 0x20 ;  /* 0x0000002000087882 */ /* 0x000fe20000000000 */
[----:B------:R-:W-:Y:S01]  /*0780*/  UMOV UR6, 0x80 ;  /* 0x0000008000067882 */ /* 0x000fe20000000000 */
[----:B------:R-:W-:-:S04]  /*0790*/  UIADD3 UR8, UPT, UPT, -UR8, 0x100000, URZ ;  /* 0x0010000008087890 */ /* 0x000fc8000fffe1ff */
[----:B------:R-:W-:Y:S02]  /*07a0*/  USHF.L.U32 UR9, UR8, 0xb, URZ ;  /* 0x0000000b08097899 */ /* 0x000fe400080006ff */
[----:B------:R-:W-:Y:S02]  /*07b0*/  USHF.L.U32 UR8, UR8, 0x1, URZ ;  /* 0x0000000108087899 */ /* 0x000fe400080006ff */
[----:B------:R-:W-:-:S04]  /*07c0*/  UIADD3 UR6, UPT, UPT, -UR6, 0x100000, URZ ;  /* 0x0010000006067890 */ /* 0x000fc8000fffe1ff */
[----:B------:R-:W-:Y:S02]  /*07d0*/  USHF.L.U32 UR7, UR6, 0xb, URZ ;  /* 0x0000000b06077899 */ /* 0x000fe400080006ff */
[----:B------:R-:W-:Y:S01]  /*07e0*/  USHF.L.U32 UR6, UR6, 0x1, URZ ;  /* 0x0000000106067899 */ /* 0x000fe200080006ff */
[----:B------:R-:W-:Y:S01]  /*07f0*/  ELECT P0, URZ, PT ;  /* 0x0000000000ff782f */ /* 0x000fe20003800000 */
[----:B-1----:R-:W-:Y:S01]  /*0800*/  ULEA UR4, UR4, UR5, 0x18 ;  /* 0x0000000504047291 */ /* 0x002fe2000f8ec0ff */
[----:B------:R-:W1:Y:S11]  /*0810*/  FENCE.VIEW.ASYNC.S ;  /* 0x00000000000073c6 */ /* 0x000e760000000000 */
[----:B-1----:R2:W1:Y:S01]  /*0820*/  SYNCS.EXCH.64 URZ, [UR4+0x80], UR8 ;  /* 0x0000800804ff75b2 */ /* 0x0024620008000100 */
[----:B------:R2:W1:Y:S01]  /*0830*/  SYNCS.EXCH.64 URZ, [UR4+0x98], UR6 ;  /* 0x0000980604ff75b2 */ /* 0x0004620008000100 */
[----:B------:R2:W1:Y:S01]  /*0840*/  SYNCS.EXCH.64 URZ, [UR4+0x88], UR8 ;  /* 0x0000880804ff75b2 */ /* 0x0004620008000100 */
[----:B------:R2:W1:Y:S01]  /*0850*/  SYNCS.EXCH.64 URZ, [UR4+0xa0], UR6 ;  /* 0x0000a00604ff75b2 */ /* 0x0004620008000100 */
[----:B------:R2:W1:Y:S01]  /*0860*/  SYNCS.EXCH.64 URZ, [UR4+0x90], UR8 ;  /* 0x0000900804ff75b2 */ /* 0x0004620008000100 */
[----:B------:R2:W1:Y:S02]  /*0870*/  SYNCS.EXCH.64 URZ, [UR4+0xa8], UR6 ;  /* 0x0000a80604ff75b2 */ /* 0x0004640008000100 */
[----:B--2---:R-:W-:Y:S01]  /*0880*/  NOP ;  /* 0x0000000000007918 */ /* 0x004fe20000000000 */
.L_x_10:
[----:B------:R-:W2:Y:S01]  /*0890*/  SHFL.IDX PT, R2, R95, RZ, 0x1f ;  /* 0x00001fff5f027589 */ /* 0x000ea200000e0000 */
[----:B------:R-:W-:Y:S01]  /*08a0*/  NOP ;  /* 0x0000000000007918 */ /* 0x000fe20000000000 */
[----:B--2---:R-:W-:-:S13]  /*08b0*/  ISETP.NE.AND P0, PT, R2, 0x3, PT ;  /* 0x000000030200780c */ /* 0x004fda0003f05270 */
[----:B------:R-:W-:Y:S05]  /*08c0*/  @P0 BRA `(.L_x_11) ;  /* 0x0000000000300947 */ /* 0x000fea0003800000 */
[----:B-1----:R-:W1:Y:S01]  /*08d0*/  S2UR UR4, SR_CgaCtaId ;  /* 0x00000000000479c3 */ /* 0x002e620000008800 */
[----:B------:R-:W-:Y:S01]  /*08e0*/  UMOV UR6, 0x400 ;  /* 0x0000040000067882 */ /* 0x000fe20000000000 */
[----:B------:R-:W-:Y:S01]  /*08f0*/  UMOV UR5, 0x20 ;  /* 0x0000002000057882 */ /* 0x000fe20000000000 */
[----:B------:R-:W-:Y:S01]  /*0900*/  ELECT P0, URZ, PT ;  /* 0x0000000000ff782f */ /* 0x000fe20003800000 */
[----:B-1----:R-:W-:Y:S02]  /*0910*/  ULEA UR6, UR4, UR6, 0x18 ;  /* 0x0000000604067291 */ /* 0x002fe4000f8ec0ff */
[----:B------:R-:W-:-:S04]  /*0920*/  UIADD3 UR4, UPT, UPT, -UR5, 0x100000, URZ ;  /* 0x0010000005047890 */ /* 0x000fc8000fffe1ff */
[----:B------:R-:W-:Y:S02]  /*0930*/  USHF.L.U32 UR5, UR4, 0xb, URZ ;  /* 0x0000000b04057899 */ /* 0x000fe400080006ff */
[----:B------:R-:W-:Y:S01]  /*0940*/  USHF.L.U32 UR4, UR4, 0x1, URZ ;  /* 0x0000000104047899 */ /* 0x000fe200080006ff */
[----:B------:R-:W1:Y:S11]  /*0950*/  FENCE.VIEW.ASYNC.S ;  /* 0x00000000000073c6 */ /* 0x000e760000000000 */
[----:B-1----:R2:W1:Y:S01]  /*0960*/  SYNCS.EXCH.64 URZ, [UR6+0xb0], UR4 ;  /* 0x0000b00406ff75b2 */ /* 0x0024620008000100 */
[----:B------:R2:W1:Y:S02]  /*0970*/  SYNCS.EXCH.64 URZ, [UR6+0xb8], UR4 ;  /* 0x0000b80406ff75b2 */ /* 0x0004640008000100 */
[----:B--2---:R-:W-:Y:S01]  /*0980*/  NOP ;  /* 0x0000000000007918 */ /* 0x004fe20000000000 */
.L_x_11:
[----:B------:R-:W2:Y:S01]  /*0990*/  SHFL.IDX PT, R2, R95, RZ, 0x1f ;  /* 0x00001fff5f027589 */ /* 0x000ea200000e0000 */
[----:B------:R-:W-:Y:S01]  /*09a0*/  NOP ;  /* 0x0000000000007918 */ /* 0x000fe20000000000 */
[----:B--2---:R-:W-:-:S13]  /*09b0*/  ISETP.NE.AND P0, PT, R2, 0x4, PT ;  /* 0x000000040200780c */ /* 0x004fda0003f05270 */
[----:B------:R-:W-:Y:S05]  /*09c0*/  @P0 BRA `(.L_x_12) ;  /* 0x0000000000440947 */ /* 0x000fea0003800000 */
[----:B-1----:R-:W1:Y:S01]  /*09d0*/  S2UR UR6, SR_CgaCtaId ;  /* 0x00000000000679c3 */ /* 0x002e620000008800 */
[----:B------:R-:W-:Y:S01]  /*09e0*/  UMOV UR4, 0x100 ;  /* 0x0000010000047882 */ /* 0x000fe20000000000 */
[----:B------:R-:W-:Y:S01]  /*09f0*/  UMOV UR5, 0x400 ;  /* 0x0000040000057882 */ /* 0x000fe20000000000 */
[----:B------:R-:W-:Y:S01]  /*0a00*/  USEL UR4, UR4, 0xe0, UP2 ;  /* 0x000000e004047887 */ /* 0x000fe20009000000 */
[----:B------:R-:W-:Y:S01]  /*0a10*/  UMOV UR8, 0x1 ;  /* 0x0000000100087882 */ /* 0x000fe20000000000 */
[----:B------:R-:W-:Y:S01]  /*0a20*/  ELECT P0, URZ, PT ;  /* 0x0000000000ff782f */ /* 0x000fe20003800000 */
[----:B------:R-:W-:-:S04]  /*0a30*/  UIADD3 UR8, UPT, UPT, -UR8, 0x100000, URZ ;  /* 0x0010000008087890 */ /* 0x000fc8000fffe1ff */
[----:B------:R-:W-:Y:S02]  /*0a40*/  USHF.L.U32 UR9, UR8, 0xb, URZ ;  /* 0x0000000b08097899 */ /* 0x000fe400080006ff */
[----:B------:R-:W-:Y:S02]  /*0a50*/  USHF.L.U32 UR8, UR8, 0x1, URZ ;  /* 0x0000000108087899 */ /* 0x000fe400080006ff */
[----:B-1----:R-:W-:Y:S02]  /*0a60*/  ULEA UR6, UR6, UR5, 0x18 ;  /* 0x0000000506067291 */ /* 0x002fe4000f8ec0ff */
[----:B------:R-:W-:-:S04]  /*0a70*/  UIADD3 UR4, UPT, UPT, -UR4, 0x100000, URZ ;  /* 0x0010000004047890 */ /* 0x000fc8000fffe1ff */
[----:B------:R-:W-:Y:S02]  /*0a80*/  USHF.L.U32 UR5, UR4, 0xb, URZ ;  /* 0x0000000b04057899 */ /* 0x000fe400080006ff */
[----:B------:R-:W-:Y:S01]  /*0a90*/  USHF.L.U32 UR4, UR4, 0x1, URZ ;  /* 0x0000000104047899 */ /* 0x000fe200080006ff */
[----:B------:R-:W1:Y:S03]  /*0aa0*/  FENCE.VIEW.ASYNC.S ;  /* 0x00000000000073c6 */ /* 0x000e660000000000 */
[----:B-1----:R2:W1:Y:S08]  /*0ab0*/  SYNCS.EXCH.64 URZ, [UR6+0xc0], UR8 ;  /* 0x0000c00806ff75b2 */ /* 0x0024700008000100 */
[----:B------:R2:W1:Y:S02]  /*0ac0*/  SYNCS.EXCH.64 URZ, [UR6+0xc8], UR4 ;  /* 0x0000c80406ff75b2 */ /* 0x0004640008000100 */
[----:B--2---:R-:W-:Y:S01]  /*0ad0*/  NOP ;  /* 0x0000000000007918 */ /* 0x004fe20000000000 */
.L_x_12:
[----:B------:R-:W2:Y:S01]  /*0ae0*/  SHFL.IDX PT, R2, R95, RZ, 0x1f ;  /* 0x00001fff5f027589 */ /* 0x000ea200000e0000 */
[----:B------:R-:W1:Y:S01]  /*0af0*/  S2UR UR27, SR_CTAID.X ;  /* 0x00000000001b79c3 */ /* 0x000e620000002500 */
[----:B------:R-:W-:-:S07]  /*0b00*/  NOP ;  /* 0x0000000000007918 */ /* 0x000fce0000000000 */
[----:B------:R-:W1:Y:S01]  /*0b10*/  S2UR UR23, SR_CTAID.Y ;  /* 0x00000000001779c3 */ /* 0x000e620000002600 */
[----:B--2---:R-:W-:-:S13]  /*0b20*/  ISETP.NE.AND P0, PT, R2, 0x5, PT ;  /* 0x000000050200780c */ /* 0x004fda0003f05270 */
[----:B-1----:R-:W-:Y:S05]  /*0b30*/  @P0 BRA `(.L_x_13) ;  /* 0x0000000000480947 */ /* 0x002fea0003800000 */
[----:B------:R-:W1:Y:S01]  /*0b40*/  S2UR UR4, SR_CgaCtaId ;  /* 0x00000000000479c3 */ /* 0x000e620000008800 */
        /* <DEDUP_REMOVED lines=12> */
[----:B-1----:R1:W2:Y:S01]  /*0c10*/  SYNCS.EXCH.64 URZ, [UR4+0xd0], UR8 ;  /* 0x0000d00804ff75b2 */ /* 0x0022a20008000100 */
[----:B------:R1:W1:Y:S01]  /*0c20*/  SYNCS.EXCH.64 URZ, [UR4+0xe0], UR6 ;  /* 0x0000e00604ff75b2 */ /* 0x0002620008000100 */
[----:B------:R1:W1:Y:S01]  /*0c30*/  SYNCS.EXCH.64 URZ, [UR4+0xd8], UR8 ;  /* 0x0000d80804ff75b2 */ /* 0x0002620008000100 */
[----:B------:R1:W1:Y:S01]  /*0c40*/  SYNCS.EXCH.64 URZ, [UR4+0xe8], UR6 ;  /* 0x0000e80604ff75b2 */ /* 0x0002620008000100 */
[----:B------:R-:W-:Y:S01]  /*0c50*/  NOP ;  /* 0x0000000000007918 */ /* 0x000fe20000000000 */
.L_x_13:
[----:B------:R-:W-:-:S05]  /*0c60*/  CS2R.32 R89, SR_CgaSize ;  /* 0x0000000000597805 */ /* 0x000fca0000008a00 */
[----:B------:R-:W-:-:S05]  /*0c70*/  IMAD R89, R89, -0xa0, RZ ;  /* 0xffffff6059597824 */ /* 0x000fca00078e02ff */
[----:B------:R-:W-:-:S14]  /*0c80*/  R2UR UR5, R89 ;  /* 0x00000000590572ca */ /* 0x000fdc00000e0000 */
[----:B------:R-:W3:Y:S01]  /*0c90*/  LDCU UR5, c[0x0][UR5+0x2b0] ;  /* 0x00005600050577ac */ /* 0x000ee20008000800 */
[----:B------:R-:W-:Y:S02]  /*0ca0*/  I2FP.F32.U32 R5, UR27 ;  /* 0x0000001b00057c45 */ /* 0x000fe40008201000 */
[----:B------:R-:W-:-:S05]  /*0cb0*/  CS2R.32 R2, SR_CgaSize ;  /* 0x0000000000027805 */ /* 0x000fca0000008a00 */
[----:B------:R-:W-:-:S06]  /*0cc0*/  IMAD R2, R2, -0xa0, RZ ;  /* 0xffffff6002027824 */ /* 0x000fcc00078e02ff */
[----:B------:R-:W4:Y:S01]  /*0cd0*/  LDC R2, c[0x0][R2+0x2a0] ;  /* 0x0000a80002027b82 */ /* 0x000f220000000800 */
[----:B------:R-:W-:Y:S02]  /*0ce0*/  I2FP.F32.U32 R4, UR23 ;  /* 0x0000001700047c45 */ /* 0x000fe40008201000 */
[----:B------:R-:W-:-:S05]  /*0cf0*/  CS2R.32 R89, SR_CgaSize ;  /* 0x0000000000597805 */ /* 0x000fca0000008a00 */
[----:B------:R-:W-:-:S05]  /*0d00*/  IMAD R89, R89, -0xa0, RZ ;  /* 0xffffff6059597824 */ /* 0x000fca00078e02ff */
[----:B-1----:R-:W-:-:S14]  /*0d10*/  R2UR UR4, R89 ;  /* 0x00000000590472ca */ /* 0x002fdc00000e0000 */
[----:B------:R-:W1:Y:S01]  /*0d20*/  LDCU UR4, c[0x0][UR4+0x2b4] ;  /* 0x00005680040477ac */ /* 0x000e620008000800 */
[----:B------:R-:W-:Y:S01]  /*0d30*/  NOP ;  /* 0x0000000000007918 */ /* 0x000fe20000000000 */
[----:B------:R-:W2:Y:S01]  /*0d40*/  S2R R17, SR_CTAID.Z ;  /* 0x0000000000117919 */ /* 0x000ea20000002700 */
[----:B------:R-:W4:Y:S01]  /*0d50*/  LDCU UR18, c[0x0][0xb24] ;  /* 0x00016480ff1277ac */ /* 0x000f220008000800 */
[----:B------:R-:W-:-:S05]  /*0d60*/  CS2R.32 R3, SR_CgaSize ;  /* 0x0000000000037805 */ /* 0x000fca0000008a00 */
[----:B------:R-:W-:-:S06]  /*0d70*/  IMAD R3, R3, -0xa0, RZ ;  /* 0xffffff6003037824 */ /* 0x000fcc00078e02ff */
[----:B------:R-:W2:Y:S01]  /*0d80*/  LDC R3, c[0x0][R3+0x2a4] ;  /* 0x0000a90003037b82 */ /* 0x000ea20000000800 */
[----:B---3--:R-:W-:Y:S01]  /*0d90*/  FMUL R5, R5, UR5 ;  /* 0x0000000505057c20 */ /* 0x008fe20008400000 */
[----:B-1----:R-:W-:-:S03]  /*0da0*/  FMUL R4, R4, UR4 ;  /* 0x0000000404047c20 */ /* 0x002fc60008400000 */
[----:B------:R-:W1:Y:S01]  /*0db0*/  F2I.U32.TRUNC.NTZ R89, R5 ;  /* 0x0000000500597305 */ /* 0x000e62000020f000 */
[----:B----4-:R-:W-:-:S07]  /*0dc0*/  UISETP.GE.AND UP0, UPT, UR18, 0x1, UPT ;  /* 0x000000011200788c */ /* 0x010fce000bf06270 */
[----:B------:R-:W3:Y:S01]  /*0dd0*/  F2I.U32.TRUNC.NTZ R88, R4 ;  /* 0x0000000400587305 */ /* 0x000ee2000020f000 */
[----:B-1----:R-:W-:-:S05]  /*0de0*/  IADD3 R89, PT, PT, -R89, RZ, RZ ;  /* 0x000000ff59597210 */ /* 0x002fca0007ffe1ff */
[----:B------:R-:W-:Y:S01]  /*0df0*/  IMAD R89, R2, R89, UR27 ;  /* 0x0000001b02597e24 */ /* 0x000fe2000f8e0259 */
[----:B---3--:R-:W-:-:S05]  /*0e00*/  IADD3 R88, PT, PT, -R88, RZ, RZ ;  /* 0x000000ff58587210 */ /* 0x008fca0007ffe1ff */
[----:B--2---:R-:W-:Y:S01]  /*0e10*/  IMAD R88, R3, R88, UR23 ;  /* 0x0000001703587e24 */ /* 0x004fe2000f8e0258 */
[----:B------:R-:W-:Y:S06]  /*0e20*/  BAR.SYNC.DEFER_BLOCKING 0x0 ;  /* 0x0000000000007b1d */ /* 0x000fec0000010000 */
[----:B------:R-:W-:Y:S05]  /*0e30*/  BRA.U !UP0, `(.L_x_14) ;  /* 0x0000000108d47547 */ /* 0x000fea000b800000 */
[----:B------:R-:W1:Y:S01]  /*0e40*/  LDCU.128 UR28, c[0x0][0xb10] ;  /* 0x00016200ff1c77ac */ /* 0x000e620008000c00 */
[----:B------:R-:W2:Y:S01]  /*0e50*/  LDCU UR14, c[0x0][0x370] ;  /* 0x00006e00ff0e77ac */ /* 0x000ea20008000800 */
[----:B------:R-:W3:Y:S01]  /*0e60*/  LDCU UR8, c[0x0][0x374] ;  /* 0x00006e80ff0877ac */ /* 0x000ee20008000800 */
[----:B------:R-:W4:Y:S01]  /*0e70*/  LDCU UR19, c[0x0][0xb0c] ;  /* 0x00016180ff1377ac */ /* 0x000f220008000800 */
[----:B------:R-:W4:Y:S01]  /*0e80*/  LDCU UR9, c[0x0][0xb20] ;  /* 0x00016400ff0977ac */ /* 0x000f220008000800 */
[----:B------:R-:W4:Y:S01]  /*0e90*/  LDCU.64 UR16, c[0x0][0xb28] ;  /* 0x00016500ff1077ac */ /* 0x000f220008000a00 */
[----:B-1----:R-:W-:Y:S02]  /*0ea0*/  UISETP.NE.AND UP0, UPT, UR30, 0x1, UPT ;  /* 0x000000011e00788c */ /* 0x002fe4000bf05270 */
[----:B---3--:R-:W-:Y:S02]  /*0eb0*/  UIMAD.WIDE.U32 UR4, UR8, UR31, URZ ;  /* 0x0000001f080472a5 */ /* 0x008fe4000f8e00ff */
[----:B--2---:R-:W-:-:S02]  /*0ec0*/  UIMAD.WIDE.U32 UR6, UR14, UR28, URZ ;  /* 0x0000001c0e0672a5 */ /* 0x004fc4000f8e00ff */
[----:B----4-:R-:W-:Y:S02]  /*0ed0*/  UISETP.NE.AND UP1, UPT, UR19, 0x1, UPT ;  /* 0x000000011300788c */ /* 0x010fe4000bf25270 */
[----:B------:R-:W-:Y:S01]  /*0ee0*/  UIMAD.WIDE.U32 UR10, UR23, UR31, URZ ;  /* 0x0000001f170a72a5 */ /* 0x000fe2000f8e00ff */
[----:B------:R-:W-:Y:S01]  /*0ef0*/  UMOV UR4, UR5 ;  /* 0x0000000500047c82 */ /* 0x000fe20008000000 */
[----:B------:R-:W-:Y:S02]  /*0f00*/  UISETP.NE.AND UP4, UPT, UR18, 0x1, UPT ;  /* 0x000000011200788c */ /* 0x000fe4000bf85270 */
[----:B------:R-:W-:-:S03]  /*0f10*/  @UP0 USHF.R.U32.HI UR8, URZ, UR9, UR4 ;  /* 0x00000009ff080299 */ /* 0x000fc60008011604 */
[----:B------:R-:W-:Y:S01]  /*0f20*/  UMOV UR6, UR11 ;  /* 0x0000000b00067c82 */ /* 0x000fe20008000000 */
[----:B------:R-:W-:Y:S01]  /*0f30*/  UMOV UR4, UR7 ;  /* 0x0000000700047c82 */ /* 0x000fe20008000000 */
[----:B------:R-:W-:Y:S02]  /*0f40*/  USHF.R.U32.HI UR10, URZ, UR9, UR6 ;  /* 0x00000009ff0a7299 */ /* 0x000fe40008011606 */
[----:B------:R-:W-:Y:S02]  /*0f50*/  @UP1 USHF.R.U32.HI UR14, URZ, UR29, UR4 ;  /* 0x0000001dff0e1299 */ /* 0x000fe40008011604 */
[----:B------:R-:W-:Y:S02]  /*0f60*/  UIMAD.WIDE.U32 UR4, UR8, UR16, URZ ;  /* 0x00000010080472a5 */ /* 0x000fe4000f8e00ff */
[----:B------:R-:W-:Y:S02]  /*0f70*/  UIMAD.WIDE.U32 UR12, UR27, UR28, URZ ;  /* 0x0000001c1b0c72a5 */ /* 0x000fe4000f8e00ff */
[----:B------:R-:W-:-:S03]  /*0f80*/  UIMAD.WIDE.U32 UR6, UR14, UR16, URZ ;  /* 0x000000100e0672a5 */ /* 0x000fc6000f8e00ff */
[----:B------:R-:W-:Y:S02]  /*0f90*/  UMOV UR4, UR5 ;  /* 0x0000000500047c82 */ /* 0x000fe40008000000 */
[----:B------:R-:W-:Y:S01]  /*0fa0*/  @UP4 USHF.R.U32.HI UR8, URZ, UR17, UR4 ;  /* 0x00000011ff084299 */ /* 0x000fe20008011604 */
[----:B------:R-:W-:Y:S02]  /*0fb0*/  UMOV UR9, UR13 ;  /* 0x0000000d00097c82 */ /* 0x000fe40008000000 */
[----:B------:R-:W-:Y:S01]  /*0fc0*/  UMOV UR4, UR7 ;  /* 0x0000000700047c82 */ /* 0x000fe20008000000 */
[----:B------:R-:W-:Y:S02]  /*0fd0*/  USHF.R.U32.HI UR29, URZ, UR29, UR9 ;  /* 0x0000001dff1d7299 */ /* 0x000fe40008011609 */
[----:B------:R-:W-:Y:S02]  /*0fe0*/  @UP4 USHF.R.U32.HI UR14, URZ, UR17, UR4 ;  /* 0x00000011ff0e4299 */ /* 0x000fe40008011604 */
[----:B------:R-:W-:-:S02]  /*0ff0*/  USEL UR9, UR23, UR10, !UP0 ;  /* 0x0000000a17097287 */ /* 0x000fc4000c000000 */
[----:B------:R-:W-:Y:S02]  /*1000*/  UIMAD UR4, UR8, UR18, URZ ;  /* 0x00000012080472a4 */ /* 0x000fe4000f8e02ff */
[----:B------:R-:W-:Y:S02]  /*1010*/  USEL UR6, UR27, UR29, !UP1 ;  /* 0x0000001d1b067287 */ /* 0x000fe4000c800000 */
[----:B------:R-:W-:Y:S02]  /*1020*/  UISETP.GE.AND UP0, UPT, UR9, UR4, UPT ;  /* 0x000000040900728c */ /* 0x000fe4000bf06270 */
[----:B------:R-:W-:Y:S02]  /*1030*/  UIMAD.WIDE.U32 UR4, UR9, UR16, URZ ;  /* 0x00000010090472a5 */ /* 0x000fe4000f8e00ff */
[----:B------:R-:W-:Y:S02]  /*1040*/  UIMAD UR7, UR14, UR18, URZ ;  /* 0x000000120e0772a4 */ /* 0x000fe4000f8e02ff */
[----:B------:R-:W-:-:S02]  /*1050*/  UIMAD.WIDE.U32 UR10, UR6, UR16, URZ ;  /* 0x00000010060a72a5 */ /* 0x000fc4000f8e00ff */
[----:B------:R-:W-:Y:S01]  /*1060*/  UISETP.GE.OR UP0, UPT, UR6, UR7, UP0 ;  /* 0x000000070600728c */ /* 0x000fe20008706670 */
[----:B------:R-:W-:Y:S01]  /*1070*/  UMOV UR4, UR5 ;  /* 0x0000000500047c82 */ /* 0x000fe20008000000 */
[----:B------:R-:W-:Y:S02]  /*1080*/  UIADD3 UR8, UPT, UPT, -UR9, URZ, URZ ;  /* 0x000000ff09087290 */ /* 0x000fe4000fffe1ff */
[----:B------:R-:W-:Y:S02]  /*1090*/  USHF.R.U32.HI UR4, URZ, UR17, UR4 ;  /* 0x00000011ff047299 */ /* 0x000fe40008011604 */
[----:B------:R-:W-:Y:S02]  /*10a0*/  UIMAD UR23, UR30, UR8, UR23 ;  /* 0x000000081e1772a4 */ /* 0x000fe4000f8e0217 */
[----:B------:R-:W-:Y:S02]  /*10b0*/  USEL UR7, UR9, UR4, !UP4 ;  /* 0x0000000409077287 */ /* 0x000fe4000e000000 */
[----:B------:R-:W-:Y:S01]  /*10c0*/  UIADD3 UR10, UPT, UPT, -UR6, URZ, URZ ;  /* 0x000000ff060a7290 */ /* 0x000fe2000fffe1ff */
[----:B------:R-:W-:-:S02]  /*10d0*/  @!UP0 UMOV UR4, UR11 ;  /* 0x0000000b00048c82 */ /* 0x000fc40008000000 */
[----:B------:R-:W-:Y:S02]  /*10e0*/  @!UP0 USHF.R.U32.HI UR5, URZ, UR17, UR4 ;  /* 0x00000011ff058299 */ /* 0x000fe40008011604 */
[----:B------:R-:W-:Y:S02]  /*10f0*/  UIADD3 UR4, UPT, UPT, -UR7, URZ, URZ ;  /* 0x000000ff07047290 */ /* 0x000fe4000fffe1ff */
[----:B------:R-:W-:Y:S02]  /*1100*/  @!UP0 USEL UR5, UR6, UR5, !UP4 ;  /* 0x0000000506058287 */ /* 0x000fe4000e000000 */
[----:B------:R-:W-:Y:S02]  /*1110*/  UIMAD UR8, UR18, UR4, UR9 ;  /* 0x00000004120872a4 */ /* 0x000fe4000f8e0209 */
[----:B------:R-:W-:Y:S02]  /*1120*/  @!UP0 UIADD3 UR4, UPT, UPT, UR7, -UR5, URZ ;  /* 0x8000000507048290 */ /* 0x000fe4000fffe0ff */
[----:B------:R-:W-:-:S02]  /*1130*/  @!UP0 UIMAD UR8, UR8, UR14, UR5 ;  /* 0x0000000e080882a4 */ /* 0x000fc4000f8e0205 */
[----:B------:R-:W-:Y:S02]  /*1140*/  @!UP0 UIMAD UR9, UR4, UR18, UR6 ;  /* 0x00000012040982a4 */ /* 0x000fe4000f8e0206 */
[----:B------:R-:W-:Y:S02]  /*1150*/  UIMAD UR4, UR19, UR10, UR27 ;  /* 0x0000000a130472a4 */ /* 0x000fe4000f8e021b */
[----:B------:R-:W-:Y:S01]  /*1160*/  UIMAD UR23, UR9, UR30, UR23 ;  /* 0x0000001e091772a4 */ /* 0x000fe2000f8e0217 */
[----:B------:R-:W-:Y:S02]  /*1170*/  @!UP0 UMOV UR6, UR8 ;  /* 0x0000000800068c82 */ /* 0x000fe40008000000 */
[----:B------:R-:W-:-:S12]  /*1180*/  UIMAD UR27, UR6, UR19, UR4 ;  /* 0x00000013061b72a4 */ /* 0x000fd8000f8e0204 */
.L_x_14:
[----:B------:R-:W1:Y:S02]  /*1190*/  LDCU UR4, c[0x0][0xb30] ;  /* 0x00016600ff0477ac */ /* 0x000e640008000800 */
[----:B-1----:R-:W-:-:S09]  /*11a0*/  UISETP.NE.AND UP0, UPT, UR4, 0x1, UPT ;  /* 0x000000010400788c */ /* 0x002fd2000bf05270 */
[----:B------:R-:W-:Y:S05]  /*11b0*/  BRA.U UP0, `(.L_x_15) ;  /* 0x0000000100447547 */ /* 0x000fea000b800000 */
[----:B------:R-:W1:Y:S01]  /*11c0*/  LDCU.128 UR8, c[0x0][0xb10] ;  /* 0x00016200ff0877ac */ /* 0x000e620008000c00 */
[----:B------:R-:W2:Y:S01]  /*11d0*/  LDCU UR12, c[0x0][0xb0c] ;  /* 0x00016180ff0c77ac */ /* 0x000ea20008000800 */
[----:B------:R-:W3:Y:S01]  /*11e0*/  LDCU UR13, c[0x0][0xb20] ;  /* 0x00016400ff0d77ac */ /* 0x000ee20008000800 */
[----:B-1----:R-:W-:Y:S02]  /*11f0*/  UIMAD.WIDE.U32 UR6, UR27, UR8, URZ ;  /* 0x000000081b0672a5 */ /* 0x002fe4000f8e00ff */
[----:B------:R-:W-:Y:S02]  /*1200*/  UIMAD.WIDE.U32 UR4, UR23, UR11, URZ ;  /* 0x0000000b170472a5 */ /* 0x000fe4000f8e00ff */
[----:B--2---:R-:W-:Y:S02]  /*1210*/  UISETP.NE.AND UP1, UPT, UR12, 0x1, UPT ;  /* 0x000000010c00788c */ /* 0x004fe4000bf25270 */
[----:B------:R-:W-:Y:S01]  /*1220*/  UISETP.NE.AND UP0, UPT, UR10, 0x1, UPT ;  /* 0x000000010a00788c */ /* 0x000fe2000bf05270 */
[----:B------:R-:W-:-:S02]  /*1230*/  UMOV UR6, UR7 ;  /* 0x0000000700067c82 */ /* 0x000fc40008000000 */
[----:B------:R-:W-:Y:S01]  /*1240*/  UMOV UR4, UR5 ;  /* 0x0000000500047c82 */ /* 0x000fe20008000000 */
[----:B------:R-:W-:Y:S02]  /*1250*/  USHF.R.U32.HI UR6, URZ, UR9, UR6 ;  /* 0x00000009ff067299 */ /* 0x000fe40008011606 */
[----:B---3--:R-:W-:Y:S02]  /*1260*/  USHF.R.U32.HI UR4, URZ, UR13, UR4 ;  /* 0x0000000dff047299 */ /* 0x008fe40008011604 */
[----:B------:R-:W-:Y:S02]  /*1270*/  USEL UR5, UR27, UR6, !UP1 ;  /* 0x000000061b057287 */ /* 0x000fe4000c800000 */
[----:B------:R-:W-:-:S04]  /*1280*/  USEL UR4, UR23, UR4, !UP0 ;  /* 0x0000000417047287 */ /* 0x000fc8000c000000 */
[----:B------:R-:W-:Y:S02]  /*1290*/  UIADD3 UR6, UPT, UPT, UR5, -UR4, URZ ;  /* 0x8000000405067290 */ /* 0x000fe4000fffe0ff */
[----:B------:R-:W-:Y:S02]  /*12a0*/  UIADD3 UR4, UPT, UPT, -UR5, UR4, URZ ;  /* 0x0000000405047290 */ /* 0x000fe4000fffe1ff */
[----:B------:R-:W-:Y:S02]  /*12b0*/  UIMAD UR23, UR6, UR10, UR23 ;  /* 0x0000000a061772a4 */ /* 0x000fe4000f8e0217 */
[----:B------:R-:W-:-:S12]  /*12c0*/  UIMAD UR27, UR4, UR12, UR27 ;  /* 0x0000000c041b72a4 */ /* 0x000fd8000f8e021b */
.L_x_15:
[----:B------:R-:W-:Y:S01]  /*12d0*/  BAR.SYNC.DEFER_BLOCKING 0x0 ;  /* 0x0000000000007b1d */ /* 0x000fe20000010000 */
[----:B------:R-:W-:Y:S01]  /*12e0*/  UISETP.NE.AND UP0, UPT, UR15, 0x2, UPT ;  /* 0x000000020f00788c */ /* 0x000fe2000bf05270 */
[----:B------:R-:W-:Y:S02]  /*12f0*/  ISETP.NE.OR P2, PT, R0, 0x2, !P2 ;  /* 0x000000020000780c */ /* 0x000fe40005745670 */
[----:B------:R-:W-:Y:S02]  /*1300*/  LOP3.LUT R0, R101, 0x1f, RZ, 0xc0, !PT ;  /* 0x0000001f65007812 */ /* 0x000fe400078ec0ff */
[----:B------:R-:W1:Y:S04]  /*1310*/  LDCU UR39, c[0x0][0xb24] ;  /* 0x00016480ff2777ac */ /* 0x000e680008000800 */
[----:B------:R-:W-:Y:S05]  /*1320*/  BRA.U UP0, `(.L_x_16) ;  /* 0x0000001d00087547 */ /* 0x000fea000b800000 */
[----:B------:R-:W2:Y:S01]  /*1330*/  LDCU UR7, c[0x0][0x390] ;  /* 0x00007200ff0777ac */ /* 0x000ea20008000800 */
[----:B------:R-:W-:Y:S01]  /*1340*/  PLOP3.LUT P1, PT, PT, PT, UP2, 0x80, 0x8 ;  /* 0x000000000008781c */ /* 0x000fe20003f2f028 */
[----:B------:R-:W-:Y:S01]  /*1350*/  IMAD.MOV.U32 R2, RZ, RZ, RZ ;  /* 0x000000ffff027224 */ /* 0x000fe200078e00ff */
[----:B------:R-:W-:Y:S01]  /*1360*/  ISETP.EQ.OR P3, PT, R0, RZ, P2 ;  /* 0x000000ff0000720c */ /* 0x000fe20001762670 */
[----:B------:R-:W3:Y:S01]  /*1370*/  LDCU UR6, c[0x0][0x5c0] ;  /* 0x0000b800ff0677ac */ /* 0x000ee20008000800 */
[----:B------:R-:W-:Y:S01]  /*1380*/  PLOP3.LUT P1, PT, P1, PT, PT, 0x8, 0x80 ;  /* 0x000000000080781c */ /* 0x000fe20000f2e170 */
[----:B------:R-:W4:Y:S01]  /*1390*/  LDCU UR53, c[0x0][0x370] ;  /* 0x00006e00ff3577ac */ /* 0x000f220008000800 */
[----:B------:R-:W1:Y:S01]  /*13a0*/  LDCU.64 UR46, c[0x0][0x348] ;  /* 0x00006900ff2e77ac */ /* 0x000e620008000a00 */
[----:B------:R-:W1:Y:S01]  /*13b0*/  LDCU UR52, c[0x0][0x374] ;  /* 0x00006e80ff3477ac */ /* 0x000e620008000800 */
[----:B--2---:R-:W-:Y:S02]  /*13c0*/  UIADD3 UR5, UPT, UPT, UR7, 0x3f, URZ ;  /* 0x0000003f07057890 */ /* 0x004fe4000fffe0ff */
[----:B---3--:R-:W-:-:S02]  /*13d0*/  UIADD3 UR6, UPT, UPT, UR6, 0x3f, URZ ;  /* 0x0000003f06067890 */ /* 0x008fc4000fffe0ff */
[----:B------:R-:W-:Y:S02]  /*13e0*/  USHF.R.S32.HI UR4, URZ, 0x1f, UR5 ;  /* 0x0000001fff047899 */ /* 0x000fe40008011405 */
[----:B------:R-:W-:Y:S02]  /*13f0*/  UIADD3 UR57, UPT, UPT, UR7, 0x7e, URZ ;  /* 0x0000007e07397890 */ /* 0x000fe4000fffe0ff */
[----:B------:R-:W-:Y:S02]  /*1400*/  ULEA.HI UR4, UR4, UR5, URZ, 0x6 ;  /* 0x0000000504047291 */ /* 0x000fe4000f8f30ff */
[----:B------:R-:W-:Y:S02]  /*1410*/  UIADD3 UR5, UPT, UPT, UR7, -0x1, URZ ;  /* 0xffffffff07057890 */ /* 0x000fe4000fffe0ff */
[----:B------:R-:W-:Y:S02]  /*1420*/  USHF.R.S32.HI UR55, URZ, 0x6, UR4 ;  /* 0x00000006ff377899 */ /* 0x000fe40008011404 */
[----:B------:R-:W-:-:S02]  /*1430*/  UISETP.GE.U32.AND UP1, UPT, UR5, -0x7f, UPT ;  /* 0xffffff810500788c */ /* 0x000fc4000bf26070 */
[----:B------:R-:W-:Y:S02]  /*1440*/  UISETP.LT.U32.AND UP0, UPT, UR55, 0x8, UPT ;  /* 0x000000083700788c */ /* 0x000fe4000bf01070 */
[----:B------:R-:W-:Y:S02]  /*1450*/  USHF.R.S32.HI UR4, URZ, 0x1f, UR6 ;  /* 0x0000001fff047899 */ /* 0x000fe40008011406 */
[----:B------:R-:W-:Y:S02]  /*1460*/  USEL UR54, UR55, 0x8, UP0 ;  /* 0x0000000837367887 */ /* 0x000fe40008000000 */
[----:B------:R-:W-:Y:S02]  /*1470*/  ULEA.HI UR4, UR4, UR6, URZ, 0x6 ;  /* 0x0000000604047291 */ /* 0x000fe4000f8f30ff */
[----:B------:R-:W-:Y:S02]  /*1480*/  UIADD3 UR38, UPT, UPT, UR54, -0x1, URZ ;  /* 0xffffffff36267890 */ /* 0x000fe4000fffe0ff */
[----:B------:R-:W-:-:S02]  /*1490*/  @UP1 UIADD3 UR38, UPT, UPT, UR54, URZ, URZ ;  /* 0x000000ff36261290 */ /* 0x000fc4000fffe0ff */
[----:B------:R-:W-:Y:S02]  /*14a0*/  USHF.R.S32.HI UR51, URZ, 0x6, UR4 ;  /* 0x00000006ff337899 */ /* 0x000fe40008011404 */
[----:B------:R-:W-:Y:S02]  /*14b0*/  UIADD3 UR56, UPT, UPT, UR55, -UR54, URZ ;  /* 0x8000003637387290 */ /* 0x000fe4000fffe0ff */
[----:B------:R-:W-:Y:S01]  /*14c0*/  UIADD3 UR38, UPT, UPT, UR38, 0x1, URZ ;  /* 0x0000000126267890 */ /* 0x000fe2000fffe0ff */
[----:B------:R-:W-:Y:S01]  /*14d0*/  UMOV UR28, 0x1 ;  /* 0x00000001001c7882 */ /* 0x000fe20000000000 */
[----:B-1--4-:R-:W-:-:S10]  /*14e0*/  UMOV UR36, URZ ;  /* 0x000000ff00247c82 */ /* 0x012fd40008000000 */
.L_x_32:
[----:B------:R-:W-:Y:S01]  /*14f0*/  IMAD.U32 R4, RZ, RZ, UR51 ;  /* 0x00000033ff047e24 */ /* 0x000fe2000f8e00ff */
[----:B------:R-:W1:Y:S04]  /*1500*/  LDCU UR50, c[0x0][0x5c4] ;  /* 0x0000b880ff3277ac */ /* 0x000e680008000800 */
[-C--:B------:R-:W-:Y:S01]  /*1510*/  IABS R0, R4.reuse ;  /* 0x0000000400007213 */ /* 0x080fe20000000000 */
[----:B------:R-:W-:Y:S01]  /*1520*/  UMOV UR29, 0x400 ;  /* 0x00000400001d7882 */ /* 0x000fe20000000000 */
[----:B------:R-:W-:Y:S01]  /*1530*/  IABS R4, R4 ;  /* 0x0000000400047213 */ /* 0x000fe20000000000 */
[----:B------:R-:W-:Y:S01]  /*1540*/  USHF.L.U32 UR34, UR27, 0x7, URZ ;  /* 0x000000071b227899 */ /* 0x000fe200080006ff */
[----:B------:R-:W-:Y:S01]  /*1550*/  R2UR UR6, R0 ;  /* 0x00000000000672ca */ /* 0x000fe200000e0000 */
[----:B------:R-:W-:Y:S01]  /*1560*/  UMOV UR15, URZ ;  /* 0x000000ff000f7c82 */ /* 0x000fe20008000000 */
[----:B-1----:R-:W-:-:S11]  /*1570*/  IMAD.U32 R3, RZ, RZ, UR50 ;  /* 0x00000032ff037e24 */ /* 0x002fd6000f8e00ff */
[----:B------:R-:W1:Y:S08]  /*1580*/  I2F.RP R6, UR6 ;  /* 0x0000000600067d06 */ /* 0x000e700008209400 */
[----:B-1----:R-:W1:Y:S02]  /*1590*/  MUFU.RCP R5, R6 ;  /* 0x0000000600057308 */ /* 0x002e640000001000 */
[----:B-1----:R-:W-:-:S06]  /*15a0*/  VIADD R5, R5, 0xffffffe ;  /* 0x0ffffffe05057836 */ /* 0x002fcc0000000000 */
[----:B------:R-:W1:Y:S02]  /*15b0*/  F2I.FTZ.U32.TRUNC.NTZ R0, R5 ;  /* 0x0000000500007305 */ /* 0x000e64000021f000 */
[----:B-1----:R-:W-:Y:S02]  /*15c0*/  R2UR UR5, R0 ;  /* 0x00000000000572ca */ /* 0x002fe400000e0000 */
[----:B------:R-:W-:Y:S01]  /*15d0*/  IABS R0, R3 ;  /* 0x0000000300007213 */ /* 0x000fe20000000000 */
[----:B------:R-:W-:-:S03]  /*15e0*/  IMAD.U32 R3, RZ, RZ, UR23 ;  /* 0x00000017ff037e24 */ /* 0x000fc6000f8e00ff */
[----:B------:R-:W-:Y:S01]  /*15f0*/  R2UR UR8, R0 ;  /* 0x00000000000872ca */ /* 0x000fe200000e0000 */
[----:B------:R-:W-:Y:S01]  /*1600*/  IMAD.MOV R0, RZ, RZ, -R4 ;  /* 0x000000ffff007224 */ /* 0x000fe200078e0a04 */
[----:B------:R-:W-:-:S04]  /*1610*/  IABS R3, R3 ;  /* 0x0000000300037213 */ /* 0x000fc80000000000 */
[----:B------:R-:W-:Y:S01]  /*1620*/  R2UR UR9, R3 ;  /* 0x00000000030972ca */ /* 0x000fe200000e0000 */
[----:B------:R-:W-:-:S04]  /*1630*/  UIADD3 UR4, UPT, UPT, URZ, -UR5, URZ ;  /* 0x80000005ff047290 */ /* 0x000fc8000fffe0ff */
[----:B------:R-:W-:Y:S02]  /*1640*/  UIMAD UR7, UR4, UR6, URZ ;  /* 0x00000006040772a4 */ /* 0x000fe4000f8e02ff */
[----:B------:R-:W1:Y:S01]  /*1650*/  I2F.RP R3, UR8 ;  /* 0x0000000800037d06 */ /* 0x000e620008209400 */
[----:B------:R-:W-:Y:S02]  /*1660*/  UMOV UR4, URZ ;  /* 0x000000ff00047c82 */ /* 0x000fe40008000000 */
[----:B------:R-:W-:Y:S02]  /*1670*/  UIMAD.WIDE.U32 UR4, UR5, UR7, UR4 ;  /* 0x00000007050472a5 */ /* 0x000fe4000f8e0004 */
[----:B------:R-:W-:-:S05]  /*1680*/  R2UR UR7, R0 ;  /* 0x00000000000772ca */ /* 0x000fca00000e0000 */
[----:B------:R-:W-:Y:S02]  /*1690*/  UMOV UR4, UR5 ;  /* 0x0000000500047c82 */ /* 0x000fe40008000000 */
[----:B------:R-:W-:Y:S01]  /*16a0*/  UIMAD.WIDE.U32 UR4, UR4, UR9, URZ ;  /* 0x00000009040472a5 */ /* 0x000fe2000f8e00ff */
[----:B-1----:R-:W1:Y:S06]  /*16b0*/  MUFU.RCP R0, R3 ;  /* 0x0000000300007308 */ /* 0x002e6c0000001000 */
[----:B------:R-:W-:Y:S02]  /*16c0*/  UMOV UR4, UR5 ;  /* 0x0000000500047c82 */ /* 0x000fe40008000000 */
[----:B------:R-:W-:Y:S01]  /*16d0*/  UIMAD UR5, UR4, UR7, UR9 ;  /* 0x00000007040572a4 */ /* 0x000fe2000f8e0209 */
[----:B------:R-:W2:Y:S03]  /*16e0*/  S2UR UR7, SR_CgaCtaId ;  /* 0x00000000000779c3 */ /* 0x000ea60000008800 */
[----:B------:R-:W-:Y:S01]  /*16f0*/  UISETP.GT.U32.AND UP0, UPT, UR6, UR5, UPT ;  /* 0x000000050600728c */ /* 0x000fe2000bf04070 */
[----:B-1----:R-:W-:-:S02]  /*1700*/  VIADD R0, R0, 0xffffffe ;  /* 0x0ffffffe00007836 */ /* 0x002fc40000000000 */
[----:B------:R-:W-:-:S08]  /*1710*/  IMAD.U32 R3, RZ, RZ, UR28 ;  /* 0x0000001cff037e24 */ /* 0x000fd0000f8e00ff */
[----:B------:R-:W-:Y:S01]  /*1720*/  @!UP0 UIADD3 UR5, UPT, UPT, UR5, -UR6, URZ ;  /* 0x8000000605058290 */ /* 0x000fe2000fffe0ff */
[----:B------:R-:W1:Y:S01]  /*1730*/  F2I.FTZ.U32.TRUNC.NTZ R0, R0 ;  /* 0x0000000000007305 */ /* 0x000e62000021f000 */
[----:B------:R-:W-:Y:S01]  /*1740*/  @!UP0 UIADD3 UR4, UPT, UPT, UR4, 0x1, URZ ;  /* 0x0000000104048890 */ /* 0x000fe2000fffe0ff */
[----:B------:R-:W-:Y:S01]  /*1750*/  SHF.L.U32 R3, R3, 0x1f, RZ ;  /* 0x0000001f03037819 */ /* 0x000fe200000006ff */
[----:B------:R-:W-:Y:S02]  /*1760*/  UISETP.GE.U32.AND UP1, UPT, UR5, UR6, UPT ;  /* 0x000000060500728c */ /* 0x000fe4000bf26070 */
[----:B------:R-:W-:Y:S02]  /*1770*/  ULOP3.LUT UR5, UR23, UR51, URZ, 0x3c, !UPT ;  /* 0x0000003317057292 */ /* 0x000fe4000f8e3cff */
[----:B--2---:R-:W-:Y:S02]  /*1780*/  ULEA UR29, UR7, UR29, 0x18 ;  /* 0x0000001d071d7291 */ /* 0x004fe4000f8ec0ff */
[----:B------:R-:W-:-:S02]  /*1790*/  UISETP.GE.AND UP0, UPT, UR5, URZ, UPT ;  /* 0x000000ff0500728c */ /* 0x000fc4000bf06270 */
[----:B------:R-:W-:-:S03]  /*17a0*/  ULEA UR7, UR36, UR29, 0x3 ;  /* 0x0000001d24077291 */ /* 0x000fc6000f8e18ff */
[----:B------:R-:W-:Y:S01]  /*17b0*/  @UP1 UIADD3 UR4, UPT, UPT, UR4, 0x1, URZ ;  /* 0x0000000104041890 */ /* 0x000fe2000fffe0ff */
[----:B-1----:R-:W-:Y:S01]  /*17c0*/  R2UR UR5, R0 ;  /* 0x00000000000572ca */ /* 0x002fe200000e0000 */
[----:B------:R-:W-:-:S05]  /*17d0*/  UISETP.NE.AND UP1, UPT, UR51, URZ, UPT ;  /* 0x000000ff3300728c */ /* 0x000fca000bf25270 */
[----:B------:R-:W-:Y:S01]  /*17e0*/  UMOV UR6, UR4 ;  /* 0x0000000400067c82 */ /* 0x000fe20008000000 */
[----:B------:R1:W2:Y:S01]  /*17f0*/  SYNCS.PHASECHK.TRANS64.TRYWAIT P0, [UR7+0x40], R3 ;  /* 0x00004003ff0075a7 */ /* 0x0002a20008001107 */
[----:B------:R-:W-:-:S04]  /*1800*/  @!UP0 UIADD3 UR6, UPT, UPT, -UR6, URZ, URZ ;  /* 0x000000ff06068290 */ /* 0x000fc8000fffe1ff */
[----:B------:R-:W-:Y:S02]  /*1810*/  @!UP1 ULOP3.LUT UR6, URZ, UR51, URZ, 0x33, !UPT ;  /* 0x00000033ff069292 */ /* 0x000fe4000f8e33ff */
[----:B------:R-:W-:-:S04]  /*1820*/  UIADD3 UR4, UPT, UPT, URZ, -UR5, URZ ;  /* 0x80000005ff047290 */ /* 0x000fc8000fffe0ff */
[----:B------:R-:W-:Y:S01]  /*1830*/  IMAD.U32 R0, RZ, RZ, UR6 ;  /* 0x00000006ff007e24 */ /* 0x000fe2000f8e00ff */
[----:B------:R-:W-:-:S03]  /*1840*/  UIMAD UR7, UR4, UR8, URZ ;  /* 0x00000008040772a4 */ /* 0x000fc6000f8e02ff */
[----:B------:R-:W-:Y:S01]  /*1850*/  UMOV UR4, URZ ;  /* 0x000000ff00047c82 */ /* 0x000fe20008000000 */
[----:B------:R-:W-:Y:S01]  /*1860*/  IABS R0, R0 ;  /* 0x0000000000007213 */ /* 0x000fe20000000000 */
[----:B------:R-:W-:-:S03]  /*1870*/  UIMAD.WIDE.U32 UR4, UR5, UR7, UR4 ;  /* 0x00000007050472a5 */ /* 0x000fc6000f8e0004 */
[----:B------:R-:W-:-:S04]  /*1880*/  R2UR UR9, R0 ;  /* 0x00000000000972ca */ /* 0x000fc800000e0000 */
[----:B------:R-:W-:-:S09]  /*1890*/  UMOV UR4, UR5 ;  /* 0x0000000500047c82 */ /* 0x000fd20008000000 */
[----:B------:R-:W-:-:S07]  /*18a0*/  UIMAD.WIDE.U32 UR4, UR4, UR9, URZ ;  /* 0x00000009040472a5 */ /* 0x000fce000f8e00ff */
[----:B------:R-:W-:Y:S02]  /*18b0*/  UMOV UR4, UR5 ;  /* 0x0000000500047c82 */ /* 0x000fe40008000000 */
[----:B------:R-:W-:-:S04]  /*18c0*/  UIADD3 UR5, UPT, UPT, -UR4, URZ, URZ ;  /* 0x000000ff04057290 */ /* 0x000fc8000fffe1ff */
[----:B------:R-:W-:-:S04]  /*18d0*/  UIMAD UR5, UR8, UR5, UR9 ;  /* 0x00000005080572a4 */ /* 0x000fc8000f8e0209 */
[----:B------:R-:W-:-:S11]  /*18e0*/  UISETP.GT.U32.AND UP0, UPT, UR8, UR5, UPT ;  /* 0x000000050800728c */ /* 0x000fd6000bf04070 */
[----:B------:R-:W-:Y:S02]  /*18f0*/  @!UP0 UIADD3 UR5, UPT, UPT, UR5, -UR8, URZ ;  /* 0x8000000805058290 */ /* 0x000fe4000fffe0ff */
[----:B------:R-:W-:Y:S02]  /*1900*/  @!UP0 UIADD3 UR4, UPT, UPT, UR4, 0x1, URZ ;  /* 0x0000000104048890 */ /* 0x000fe4000fffe0ff */
[----:B------:R-:W-:Y:S02]  /*1910*/  UISETP.GE.U32.AND UP1, UPT, UR5, UR8, UPT ;  /* 0x000000080500728c */ /* 0x000fe4000bf26070 */
[----:B------:R-:W-:-:S04]  /*1920*/  ULOP3.LUT UR5, UR6, UR50, URZ, 0x3c, !UPT ;  /* 0x0000003206057292 */ /* 0x000fc8000f8e3cff */
[----:B------:R-:W-:-:S05]  /*1930*/  UISETP.GE.AND UP0, UPT, UR5, URZ, UPT ;  /* 0x000000ff0500728c */ /* 0x000fca000bf06270 */
[----:B------:R-:W-:Y:S02]  /*1940*/  @UP1 UIADD3 UR4, UPT, UPT, UR4, 0x1, URZ ;  /* 0x0000000104041890 */ /* 0x000fe4000fffe0ff */
[----:B------:R-:W-:-:S05]  /*1950*/  UISETP.NE.AND UP1, UPT, UR50, URZ, UPT ;  /* 0x000000ff3200728c */ /* 0x000fca000bf25270 */
[----:B------:R-:W-:Y:S01]  /*1960*/  UMOV UR37, UR4 ;  /* 0x0000000400257c82 */ /* 0x000fe20008000000 */
[----:B------:R-:W-:Y:S02]  /*1970*/  UIADD3 UR4, UPT, UPT, -UR6, URZ, URZ ;  /* 0x000000ff06047290 */ /* 0x000fe4000fffe1ff */
[----:B------:R-:W-:Y:S02]  /*1980*/  @!UP0 UIADD3 UR37, UPT, UPT, -UR37, URZ, URZ ;  /* 0x000000ff25258290 */ /* 0x000fe4000fffe1ff */
[----:B------:R-:W-:Y:S02]  /*1990*/  UISETP.GE.U32.AND UP0, UPT, UR57, 0x7f, UPT ;  /* 0x0000007f3900788c */ /* 0x000fe4000bf06070 */
[----:B------:R-:W-:Y:S02]  /*19a0*/  @!UP1 ULOP3.LUT UR37, URZ, UR50, URZ, 0x33, !UPT ;  /* 0x00000032ff259292 */ /* 0x000fe4000f8e33ff */
[----:B------:R-:W-:Y:S02]  /*19b0*/  UIMAD UR4, UR51, UR4, UR23 ;  /* 0x00000004330472a4 */ /* 0x000fe4000f8e0217 */
[----:B------:R-:W-:-:S02]  /*19c0*/  UIADD3 UR5, UPT, UPT, -UR37, URZ, URZ ;  /* 0x000000ff25057290 */ /* 0x000fc4000fffe1ff */
[----:B------:R-:W-:Y:S02]  /*19d0*/  USHF.L.U32 UR10, UR4, 0x6, URZ ;  /* 0x00000006040a7899 */ /* 0x000fe400080006ff */
[----:B------:R-:W-:Y:S01]  /*19e0*/  UIMAD UR50, UR50, UR5, UR6 ;  /* 0x00000005323272a4 */ /* 0x000fe2000f8e0206 */
[----:B-12---:R-:W-:Y:S11]  /*19f0*/  BRA.U !UP0, `(.L_x_17) ;  /* 0x0000000508287547 */ /* 0x006ff6000b800000 */
[----:B------:R-:W1:Y:S01]  /*1a00*/  LDCU.64 UR12, c[0x0][0x5b0] ;  /* 0x0000b600ff0c77ac */ /* 0x000e620008000a00 */
[----:B------:R-:W1:Y:S01]  /*1a10*/  LDCU.64 UR8, c[0x0][0x5d8] ;  /* 0x0000bb00ff0877ac */ /* 0x000e620008000a00 */
[----:B------:R-:W2:Y:S01]  /*1a20*/  LDCU UR19, c[0x0][0x598] ;  /* 0x0000b300ff1377ac */ /* 0x000ea20008000800 */
[----:B------:R-:W3:Y:S01]  /*1a30*/  LDCU UR18, c[0x0][0x58c] ;  /* 0x0000b180ff1277ac */ /* 0x000ee20008000800 */
[----:B------:R-:W4:Y:S01]  /*1a40*/  LDCU UR21, c[0x0][0x59c] ;  /* 0x0000b380ff1577ac */ /* 0x000f220008000800 */
[----:B------:R-:W2:Y:S01]  /*1a50*/  LDCU UR20, c[0x0][0x5a0] ;  /* 0x0000b400ff1477ac */ /* 0x000ea20008000800 */
[----:B------:R-:W2:Y:S01]  /*1a60*/  LDCU.64 UR16, c[0x0][0x590] ;  /* 0x0000b200ff1077ac */ /* 0x000ea20008000a00 */
[----:B------:R-:W2:Y:S01]  /*1a70*/  LDCU.64 UR6, c[0x0][0x5b8] ;  /* 0x0000b700ff0677ac */ /* 0x000ea20008000a00 */
[----:B------:R-:W2:Y:S01]  /*1a80*/  LDCU.64 UR4, c[0x0][0x5d0] ;  /* 0x0000ba00ff0477ac */ /* 0x000ea20008000a00 */
[----:B-1----:R-:W-:Y:S02]  /*1a90*/  UIMAD UR31, UR50, UR12, UR8 ;  /* 0x0000000c321f72a4 */ /* 0x002fe4000f8e0208 */
[----:B------:R-:W-:-:S02]  /*1aa0*/  UIMAD UR30, UR37, UR13, UR9 ;  /* 0x0000000d251e72a4 */ /* 0x000fc4000f8e0209 */
[----:B------:R-:W-:Y:S01]  /*1ab0*/  UIADD3 UR42, UPT, UPT, UR34, 0x40, URZ ;  /* 0x00000040222a7890 */ /* 0x000fe2000fffe0ff */
[----:B------:R-:W-:Y:S01]  /*1ac0*/  UMOV UR14, URZ ;  /* 0x000000ff000e7c82 */ /* 0x000fe20008000000 */
[----:B---34-:R-:W-:-:S10]  /*1ad0*/  UMOV UR11, UR36 ;  /* 0x00000024000b7c82 */ /* 0x018fd40008000000 */
.L_x_22:
[----:B------:R-:W-:Y:S01]  /*1ae0*/  @!P2 MOV R3, 0x6000 ;  /* 0x000060000003a802 */ /* 0x000fe20000000f00 */
[----:B------:R-:W-:Y:S01]  /*1af0*/  ULEA UR33, UR11, UR29, 0x3 ;  /* 0x0000001d0b217291 */ /* 0x000fe2000f8e18ff */
[----:B---3--:R-:W-:Y:S11]  /*1b00*/  @P0 BRA `(.L_x_18) ;  /* 0x0000000000100947 */ /* 0x008ff60003800000 */
[----:B------:R-:W-:Y:S04]  /*1b10*/  MOV R0, UR28 ;  /* 0x0000001c00007c02 */ /* 0x000fe80008000f00 */
[----:B------:R-:W-:Y:S04]  /*1b20*/  SHF.L.U32 R5, R0, 0x1f, RZ ;  /* 0x0000001f00057819 */ /* 0x000fe800000006ff */
[----:B------:R-:W1:Y:S02]  /*1b30*/  SYNCS.PHASECHK.TRANS64.TRYWAIT P0, [UR33+0x40], R5 ;  /* 0x00004005ff0075a7 */ /* 0x000e640008001121 */
[----:B-1----:R-:W-:Y:S05]  /*1b40*/  @!P0 BRA `(.L_x_19) ;  /* 0x0000006800e48947 */ /* 0x002fea0003800000 */
.L_x_18:
[----:B------:R3:W-:Y:S01]  /*1b50*/  @!P2 SYNCS.ARRIVE.TRANS64 RZ, [UR33], R3 ;  /* 0x00000003ffffa9a7 */ /* 0x0007e20008000021 */
[----:B------:R-:W-:Y:S04]  /*1b60*/  BSSY.RECONVERGENT B0, `(.L_x_20) ;  /* 0x0000003000007945 */ /* 0x000fe80003800200 */
[----:B------:R-:W-:Y:S05]  /*1b70*/  @P3 BRA `(.L_x_21) ;  /* 0x0000000000043947 */ /* 0x000fea0003800000 */
[----:B--2---:R-:W-:Y:S05]  /*1b80*/  BPT.TRAP 0x1 ;  /* 0x000000040000795c */ /* 0x004fea0000300000 */
.L_x_21:
[----:B--2---:R-:W-:Y:S05]  /*1b90*/  BSYNC.RECONVERGENT B0 ;  /* 0x0000000000007941 */ /* 0x004fea0003800200 */
.L_x_20:
[----:B------:R-:W-:Y:S02]  /*1ba0*/  UIADD3 UR8, UPT, UPT, UR11, 0x1, URZ ;  /* 0x000000010b087890 */ /* 0x000fe4000fffe0ff */
[----:B------:R-:W-:Y:S02]  /*1bb0*/  USHF.L.U32 UR35, UR14, 0x6, URZ ;  /* 0x000000060e237899 */ /* 0x000fe400080006ff */
[----:B------:R-:W-:Y:S02]  /*1bc0*/  UISETP.NE.AND UP0, UPT, UR8, 0x8, UPT ;  /* 0x000000080800788c */ /* 0x000fe4000bf05270 */
[----:B------:R-:W-:Y:S02]  /*1bd0*/  UIADD3 UR22, UP1, UPT, UR46, 0x80, URZ ;  /* 0x000000802e167890 */ /* 0x000fe4000ff3e0ff */
[----:B------:R-:W-:Y:S02]  /*1be0*/  USEL UR9, URZ, 0x1, UP0 ;  /* 0x00000001ff097887 */ /* 0x000fe40008000000 */
[----:B------:R-:W-:Y:S02]  /*1bf0*/  USEL UR36, UR8, URZ, UP0 ;  /* 0x000000ff08247287 */ /* 0x000fe40008000000 */
[----:B------:R-:W-:Y:S02]  /*1c00*/  ULOP3.LUT UR28, UR28, UR9, URZ, 0x3c, !UPT ;  /* 0x000000091c1c7292 */ /* 0x000fe4000f8e3cff */
[----:B------:R-:W-:Y:S02]  /*1c10*/  ULEA UR8, UR36, UR29, 0x3 ;  /* 0x0000001d24087291 */ /* 0x000fe4000f8e18ff */
[----:B------:R-:W-:Y:S02]  /*1c20*/  UISETP.NE.AND UP0, UPT, UR18, 0x1, UPT ;  /* 0x000000011200788c */ /* 0x000fe4000bf05270 */
[----:B------:R-:W-:Y:S01]  /*1c30*/  ULEA UR15, UR11, UR29, 0xe ;  /* 0x0000001d0b0f7291 */ /* 0x000fe2000f8e70ff */
[----:B-1----:R-:W-:Y:S01]  /*1c40*/  MOV R0, UR28 ;  /* 0x0000001c00007c02 */ /* 0x002fe20008000f00 */
[----:B------:R-:W-:Y:S02]  /*1c50*/  UISETP.NE.AND UP2, UPT, UR19, 0x1, UPT ;  /* 0x000000011300788c */ /* 0x000fe4000bf45270 */
[----:B------:R-:W-:Y:S01]  /*1c60*/  UIADD3.X UR23, UPT, UPT, URZ, UR47, URZ, UP1, !UPT ;  /* 0x0000002fff177290 */ /* 0x000fe20008ffe4ff */
[----:B---3--:R-:W-:Y:S01]  /*1c70*/  SHF.L.U32 R3, R0, 0x1f, RZ ;  /* 0x0000001f00037819 */ /* 0x008fe200000006ff */
[----:B------:R-:W-:Y:S02]  /*1c80*/  UIADD3 UR32, UPT, UPT, UR15, 0x6400, URZ ;  /* 0x000064000f207890 */ /* 0x000fe4000fffe0ff */
[----:B------:R-:W-:Y:S01]  /*1c90*/  ULEA UR26, UR11, UR29, 0xd ;  /* 0x0000001d0b1a7291 */ /* 0x000fe2000f8e68ff */
[----:B------:R1:W3:Y:S01]  /*1ca0*/  SYNCS.PHASECHK.TRANS64.TRYWAIT P0, [UR8+0x40], R3 ;  /* 0x00004003ff0075a7 */ /* 0x0002e20008001108 */
[----:B------:R-:W-:Y:S02]  /*1cb0*/  UIMAD.WIDE.U32 UR8, UR35, UR16, URZ ;  /* 0x00000010230872a5 */ /* 0x000fe4000f8e00ff */
[----:B------:R-:W-:Y:S02]  /*1cc0*/  UIADD3 UR40, UPT, UPT, UR15, 0x8400, URZ ;  /* 0x000084000f287890 */ /* 0x000fe4000fffe0ff */
[----:B------:R-:W-:Y:S02]  /*1cd0*/  USHF.R.U32.HI UR9, URZ, UR17, UR9 ;  /* 0x00000011ff097299 */ /* 0x000fe40008011609 */
[----:B------:R-:W-:Y:S02]  /*1ce0*/  UPRMT UR27, UR31, 0x40, UR30 ;  /* 0x000000401f1b7896 */ /* 0x000fe4000800001e */
[----:B------:R-:W-:Y:S02]  /*1cf0*/  USEL UR9, UR35, UR9, !UP0 ;  /* 0x0000000923097287 */ /* 0x000fe4000c000000 */
[----:B------:R-:W-:Y:S02]  /*1d00*/  UIADD3 UR24, UP0, UPT, UR46, 0x180, URZ ;  /* 0x000001802e187890 */ /* 0x000fe4000ff1e0ff */
[----:B------:R-:W-:Y:S02]  /*1d10*/  UIMAD.WIDE.U32 UR12, UR9, UR21, URZ ;  /* 0x00000015090c72a5 */ /* 0x000fe4000f8e00ff */
[----:B------:R-:W-:Y:S02]  /*1d20*/  UIADD3 UR11, UPT, UPT, -UR9, URZ, URZ ;  /* 0x000000ff090b7290 */ /* 0x000fe4000fffe1ff */
[----:B------:R-:W-:Y:S02]  /*1d30*/  USHF.R.U32.HI UR13, URZ, UR20, UR13 ;  /* 0x00000014ff0d7299 */ /* 0x000fe4000801160d */
[----:B------:R-:W-:Y:S02]  /*1d40*/  UIMAD UR11, UR18, UR11, UR35 ;  /* 0x0000000b120b72a4 */ /* 0x000fe4000f8e0223 */
[----:B------:R-:W-:Y:S02]  /*1d50*/  USEL UR13, UR9, UR13, !UP2 ;  /* 0x0000000d090d7287 */ /* 0x000fe4000d000000 */
[----:B------:R-:W-:Y:S01]  /*1d60*/  UIMAD UR11, UR11, UR6, UR4 ;  /* 0x000000060b0b72a4 */ /* 0x000fe2000f8e0204 */
[----:B------:R-:W-:Y:S01]  /*1d70*/  UMOV UR44, 0x0 ;  /* 0x00000000002c7882 */ /* 0x000fe20000000000 */
[----:B------:R-:W-:Y:S01]  /*1d80*/  UMOV UR45, 0x10000000 ;  /* 0x10000000002d7882 */ /* 0x000fe20000000000 */
[----:B------:R-:W-:Y:S01]  /*1d90*/  UIADD3 UR8, UPT, UPT, -UR13, URZ, URZ ;  /* 0x000000ff0d087290 */ /* 0x000fe2000fffe1ff */
[----:B------:R-:W-:Y:S01]  /*1da0*/  UTMALDG.2D [UR32], [UR22], desc[UR44] ;  /* 0x00002c20160075b4 */ /* 0x000fe20008009000 */
[----:B------:R-:W-:Y:S02]  /*1db0*/  UIADD3.X UR25, UPT, UPT, URZ, UR47, URZ, UP0, !UPT ;  /* 0x0000002fff197290 */ /* 0x000fe400087fe4ff */
[----:B------:R-:W-:Y:S01]  /*1dc0*/  UIMAD UR9, UR19, UR8, UR9 ;  /* 0x00000008130972a4 */ /* 0x000fe2000f8e0209 */
[----:B------:R-:W-:Y:S01]  /*1dd0*/  UMOV UR41, UR33 ;  /* 0x0000002100297c82 */ /* 0x000fe20008000000 */
[----:B------:R-:W-:Y:S01]  /*1de0*/  UMOV UR43, UR35 ;  /* 0x00000023002b7c82 */ /* 0x000fe20008000000 */
[----:B------:R-:W-:Y:S01]  /*1df0*/  UIADD3 UR8, UPT, UPT, UR26, 0x26400, URZ ;  /* 0x000264001a087890 */ /* 0x000fe2000fffe0ff */
[----:B------:R-:W-:Y:S01]  /*1e00*/  UTMALDG.2D [UR40], [UR22], desc[UR44] ;  /* 0x00002c28160075b4 */ /* 0x000fe20008009000 */
[----:B------:R-:W-:Y:S02]  /*1e10*/  UIMAD UR12, UR9, UR7, UR5 ;  /* 0x00000007090c72a4 */ /* 0x000fe4000f8e0205 */
[----:B------:R-:W-:Y:S01]  /*1e20*/  UPRMT UR15, UR27, 0x5410, URZ ;  /* 0x000054101b0f7896 */ /* 0x000fe200080000ff */
[----:B------:R-:W-:Y:S01]  /*1e30*/  UMOV UR9, UR33 ;  /* 0x0000002100097c82 */ /* 0x000fe20008000000 */
[----:B------:R-:W-:Y:S04]  /*1e40*/  UIADD3 UR14, UPT, UPT, UR14, 0x1, URZ ;  /* 0x000000010e0e7890 */ /* 0x000fe8000fffe0ff */
[----:B------:R-:W-:Y:S03]  /*1e50*/  UISETP.NE.AND UP0, UPT, UR14, UR38, UPT ;  /* 0x000000260e00728c */ /* 0x000fe6000bf05270 */
[----:B------:R2:W-:Y:S02]  /*1e60*/  UTMALDG.4D.IM2COL [UR8], [UR24], UR15 ;  /* 0x00000008180073b4 */ /* 0x0005e4000805800f */
[----:B--2---:R-:W-:Y:S01]  /*1e70*/  UMOV UR15, UR38 ;  /* 0x00000026000f7c82 */ /* 0x004fe20008000000 */
[----:B------:R-:W-:Y:S03]  /*1e80*/  UMOV UR11, UR36 ;  /* 0x00000024000b7c82 */ /* 0x000fe60008000000 */
[----:B-1----:R-:W-:Y:S05]  /*1e90*/  BRA.U UP0, `(.L_x_22) ;  /* 0xfffffffd00107547 */ /* 0x002fea000b83ffff */
.L_x_17:
[----:B------:R-:W-:Y:S01]  /*1ea0*/  ULEA UR4, UR36, UR29, 0x3 ;  /* 0x0000001d24047291 */ /* 0x000fe2000f8e18ff */
[----:B------:R-:W-:Y:S01]  /*1eb0*/  MOV R0, UR28 ;  /* 0x0000001c00007c02 */ /* 0x000fe20008000f00 */
[----:B------:R-:W-:Y:S01]  /*1ec0*/  @!P1 SYNCS.ARRIVE.TRANS64.A1T0 RZ, [UR29+0xb8], RZ ;  /* 0x0000b8ffffff99a7 */ /* 0x000fe2000810001d */
[----:B------:R-:W-:Y:S02]  /*1ed0*/  UISETP.GT.AND UP0, UPT, UR55, UR54, UPT ;  /* 0x000000363700728c */ /* 0x000fe4000bf04270 */
[----:B------:R-:W-:-:S04]  /*1ee0*/  SHF.L.U32 R0, R0, 0x1f, RZ ;  /* 0x0000001f00007819 */ /* 0x000fc800000006ff */
[----:B---3--:R1:W2:Y:S03]  /*1ef0*/  SYNCS.PHASECHK.TRANS64.TRYWAIT P0, [UR4+0x40], R0 ;  /* 0x00004000ff0075a7 */ /* 0x0082a60008001104 */
[----:B------:R-:W-:Y:S05]  /*1f00*/  BRA.U !UP0, `(.L_x_23) ;  /* 0x00000005082c7547 */ /* 0x000fea000b800000 */
[----:B------:R-:W3:Y:S01]  /*1f10*/  LDCU.64 UR8, c[0x0][0x5b0] ;  /* 0x0000b600ff0877ac */ /* 0x000ee20008000a00 */
[----:B------:R-:W3:Y:S01]  /*1f20*/  LDCU.64 UR32, c[0x0][0x5d8] ;  /* 0x0000bb00ff2077ac */ /* 0x000ee20008000a00 */
[----:B------:R-:W4:Y:S01]  /*1f30*/  LDCU UR18, c[0x0][0x598] ;  /* 0x0000b300ff1277ac */ /* 0x000f220008000800 */
[----:B------:R-:W1:Y:S01]  /*1f40*/  LDCU UR14, c[0x0][0x58c] ;  /* 0x0000b180ff0e77ac */ /* 0x000e620008000800 */
[----:B------:R-:W1:Y:S01]  /*1f50*/  LDCU UR20, c[0x0][0x59c] ;  /* 0x0000b380ff1477ac */ /* 0x000e620008000800 */
[----:B------:R-:W1:Y:S01]  /*1f60*/  LDCU UR19, c[0x0][0x5a0] ;  /* 0x0000b400ff1377ac */ /* 0x000e620008000800 */
[----:B---3--:R-:W-:Y:S01]  /*1f70*/  UIMAD UR33, UR37, UR9, UR33 ;  /* 0x00000009252172a4 */ /* 0x008fe2000f8e0221 */
[----:B------:R-:W3:Y:S01]  /*1f80*/  LDCU.64 UR16, c[0x0][0x590] ;  /* 0x0000b200ff1077ac */ /* 0x000ee20008000a00 */
[----:B------:R-:W1:Y:S01]  /*1f90*/  LDCU.64 UR6, c[0x0][0x5b8] ;  /* 0x0000b700ff0677ac */ /* 0x000e620008000a00 */
[----:B------:R-:W1:Y:S01]  /*1fa0*/  LDCU.64 UR4, c[0x0][0x5d0] ;  /* 0x0000ba00ff0477ac */ /* 0x000e620008000a00 */
[----:B------:R-:W-:-:S02]  /*1fb0*/  UIMAD UR35, UR50, UR8, UR32 ;  /* 0x00000008322372a4 */ /* 0x000fc4000f8e0220 */
[----:B------:R-:W-:Y:S02]  /*1fc0*/  UIADD3 UR37, UPT, UPT, UR56, UR15, URZ ;  /* 0x0000000f38257290 */ /* 0x000fe4000fffe0ff */
[----:B------:R-:W-:Y:S01]  /*1fd0*/  UIADD3 UR42, UPT, UPT, UR34, 0x40, URZ ;  /* 0x00000040222a7890 */ /* 0x000fe2000fffe0ff */
[----:B----4-:R-:W-:-:S11]  /*1fe0*/  UMOV UR11, UR36 ;  /* 0x00000024000b7c82 */ /* 0x010fd60008000000 */
.L_x_28:
[----:B------:R-:W-:Y:S01]  /*1ff0*/  @!P2 MOV R3, 0x6000 ;  /* 0x000060000003a802 */ /* 0x000fe20000000f00 */
[----:B------:R-:W-:Y:S01]  /*2000*/  ULEA UR25, UR11, UR29, 0x3 ;  /* 0x0000001d0b197291 */ /* 0x000fe2000f8e18ff */
[----:B-12---:R-:W-:Y:S11]  /*2010*/  @P0 BRA `(.L_x_24) ;  /* 0x0000000000100947 */ /* 0x006ff60003800000 */
[----:B-1----:R-:W-:Y:S04]  /*2020*/  MOV R0, UR28 ;  /* 0x0000001c00007c02 */ /* 0x002fe80008000f00 */
[----:B------:R-:W-:Y:S04]  /*2030*/  SHF.L.U32 R5, R0, 0x1f, RZ ;  /* 0x0000001f00057819 */ /* 0x000fe800000006ff */
[----:B------:R-:W1:Y:S02]  /*2040*/  SYNCS.PHASECHK.TRANS64.TRYWAIT P0, [UR25+0x40], R5 ;  /* 0x00004005ff0075a7 */ /* 0x000e640008001119 */
[----:B-1----:R-:W-:Y:S05]  /*2050*/  @!P0 BRA `(.L_x_25) ;  /* 0x0000006400b88947 */ /* 0x002fea0003800000 */
.L_x_24:
[----:B------:R2:W-:Y:S01]  /*2060*/  @!P2 SYNCS.ARRIVE.TRANS64 RZ, [UR25], R3 ;  /* 0x00000003ffffa9a7 */ /* 0x0005e20008000019 */
[----:B------:R-:W-:Y:S04]  /*2070*/  BSSY.RECONVERGENT B0, `(.L_x_26) ;  /* 0x0000003000007945 */ /* 0x000fe80003800200 */
[----:B------:R-:W-:Y:S05]  /*2080*/  @P3 BRA `(.L_x_27) ;  /* 0x0000000000043947 */ /* 0x000fea0003800000 */
[----:B-1-3--:R-:W-:Y:S05]  /*2090*/  BPT.TRAP 0x1 ;  /* 0x000000040000795c */ /* 0x00afea0000300000 */
.L_x_27:
[----:B-1-3--:R-:W-:Y:S05]  /*20a0*/  BSYNC.RECONVERGENT B0 ;  /* 0x0000000000007941 */ /* 0x00afea0003800200 */
.L_x_26:
        /* <DEDUP_REMOVED lines=10> */
[----:B------:R-:W-:Y:S01]  /*2150*/  MOV R0, UR28 ;  /* 0x0000001c00007c02 */ /* 0x000fe20008000f00 */
[----:B------:R-:W-:Y:S02]  /*2160*/  UISETP.NE.AND UP2, UPT, UR18, 0x1, UPT ;  /* 0x000000011200788c */ /* 0x000fe4000bf45270 */
[----:B------:R-:W-:Y:S01]  /*2170*/  UIADD3.X UR23, UPT, UPT, URZ, UR47, URZ, UP1, !UPT ;  /* 0x0000002fff177290 */ /* 0x000fe20008ffe4ff */
[----:B--2---:R-:W-:Y:S01]  /*2180*/  SHF.L.U32 R3, R0, 0x1f, RZ ;  /* 0x0000001f00037819 */ /* 0x004fe200000006ff */
[----:B------:R-:W-:Y:S02]  /*2190*/  UIADD3 UR24, UPT, UPT, UR21, 0x6400, URZ ;  /* 0x0000640015187890 */ /* 0x000fe4000fffe0ff */
[----:B------:R-:W-:Y:S01]  /*21a0*/  ULEA UR31, UR11, UR29, 0xd ;  /* 0x0000001d0b1f7291 */ /* 0x000fe2000f8e68ff */
[----:B------:R4:W1:Y:S01]  /*21b0*/  SYNCS.PHASECHK.TRANS64.TRYWAIT P0, [UR8+0x40], R3 ;  /* 0x00004003ff0075a7 */ /* 0x0008620008001108 */
        /* <DEDUP_REMOVED lines=8> */
[----:B------:R-:W-:Y:S02]  /*2240*/  UPRMT UR21, UR32, 0x5410, URZ ;  /* 0x0000541020157896 */ /* 0x000fe400080000ff */
[----:B------:R-:W-:Y:S02]  /*2250*/  UIMAD UR11, UR14, UR11, UR27 ;  /* 0x0000000b0e0b72a4 */ /* 0x000fe4000f8e021b */
[----:B------:R-:W-:Y:S02]  /*2260*/  UIADD3 UR15, UPT, UPT, UR15, 0x1, URZ ;  /* 0x000000010f0f7890 */ /* 0x000fe4000fffe0ff */
[----:B------:R-:W-:Y:S01]  /*2270*/  UIMAD UR11, UR11, UR6, UR4 ;  /* 0x000000060b0b72a4 */ /* 0x000fe2000f8e0204 */
[----:B------:R-:W-:Y:S01]  /*2280*/  UMOV UR44, 0x0 ;  /* 0x00000000002c7882 */ /* 0x000fe20000000000 */
[----:B------:R-:W-:Y:S01]  /*2290*/  UMOV UR12, UR13 ;  /* 0x0000000d000c7c82 */ /* 0x000fe20008000000 */
[----:B------:R-:W-:Y:S01]  /*22a0*/  UMOV UR45, 0x10000000 ;  /* 0x10000000002d7882 */ /* 0x000fe20000000000 */
[----:B------:R-:W-:Y:S01]  /*22b0*/  USHF.R.U32.HI UR12, URZ, UR19, UR12 ;  /* 0x00000013ff0c7299 */ /* 0x000fe2000801160c */
[----:B------:R-:W-:Y:S01]  /*22c0*/  UMOV UR26, UR34 ;  /* 0x00000022001a7c82 */ /* 0x000fe20008000000 */
[----:B------:R-:W-:Y:S01]  /*22d0*/  UMOV UR41, UR25 ;  /* 0x0000001900297c82 */ /* 0x000fe20008000000 */
[----:B------:R-:W-:Y:S01]  /*22e0*/  UTMALDG.2D [UR24], [UR22], desc[UR44] ;  /* 0x00002c18160075b4 */ /* 0x000fe20008009000 */
[----:B------:R-:W-:Y:S01]  /*22f0*/  USEL UR13, UR9, UR12, !UP2 ;  /* 0x0000000c090d7287 */ /* 0x000fe2000d000000 */
[----:B------:R-:W-:Y:S03]  /*2300*/  UMOV UR43, UR27 ;  /* 0x0000001b002b7c82 */ /* 0x000fe60008000000 */
[----:B------:R-:W-:Y:S01]  /*2310*/  UIADD3 UR8, UPT, UPT, -UR13, URZ, URZ ;  /* 0x000000ff0d087290 */ /* 0x000fe2000fffe1ff */
[----:B------:R-:W-:Y:S03]  /*2320*/  UTMALDG.2D [UR40], [UR22], desc[UR44] ;  /* 0x00002c28160075b4 */ /* 0x000fe60008009000 */
[----:B------:R-:W-:Y:S02]  /*2330*/  UIMAD UR9, UR18, UR8, UR9 ;  /* 0x00000008120972a4 */ /* 0x000fe4000f8e0209 */
[----:B------:R-:W-:Y:S02]  /*2340*/  UIADD3 UR8, UPT, UPT, UR31, 0x26400, URZ ;  /* 0x000264001f087890 */ /* 0x000fe4000fffe0ff */
[----:B------:R-:W-:Y:S02]  /*2350*/  UIMAD UR12, UR9, UR7, UR5 ;  /* 0x00000007090c72a4 */ /* 0x000fe4000f8e0205 */
[----:B------:R-:W-:Y:S01]  /*2360*/  UIADD3.X UR31, UPT, UPT, URZ, UR47, URZ, UP0, !UPT ;  /* 0x0000002fff1f7290 */ /* 0x000fe200087fe4ff */
[----:B------:R-:W-:Y:S01]  /*2370*/  UMOV UR9, UR25 ;  /* 0x0000001900097c82 */ /* 0x000fe20008000000 */
[----:B------:R-:W-:Y:S07]  /*2380*/  UISETP.NE.AND UP0, UPT, UR15, UR37, UPT ;  /* 0x000000250f00728c */ /* 0x000fee000bf05270 */
[----:B------:R2:W-:Y:S02]  /*2390*/  UTMALDG.4D.IM2COL [UR8], [UR30], UR21 ;  /* 0x000000081e0073b4 */ /* 0x0005e40008058015 */
[----:B--2---:R-:W-:Y:S01]  /*23a0*/  UMOV UR11, UR36 ;  /* 0x00000024000b7c82 */ /* 0x004fe20008000000 */
[----:B----4-:R-:W-:Y:S05]  /*23b0*/  BRA.U UP0, `(.L_x_28) ;  /* 0xfffffffd000c7547 */ /* 0x010fea000b83ffff */
.L_x_23:
[----:B------:R-:W-:Y:S01]  /*23c0*/  SHF.L.U32 R3, R2, 0x1f, RZ ;  /* 0x0000001f02037819 */ /* 0x000fe200000006ff */
[----:B------:R-:W-:-:S03]  /*23d0*/  NOP ;  /* 0x0000000000007918 */ /* 0x000fc60000000000 */
[----:B-12---:R-:W1:Y:S02]  /*23e0*/  SYNCS.PHASECHK.TRANS64.TRYWAIT P0, [UR29+0xc0], R3 ;  /* 0x0000c003ff0075a7 */ /* 0x006e64000800111d */
[----:B-1----:R-:W-:Y:S05]  /*23f0*/  @!P0 BRA `(.L_x_29) ;  /* 0x0000006000e88947 */ /* 0x002fea0003800000 */
.L_x_114:
[----:B------:R-:W2:Y:S01]  /*2400*/  LDS.128 R4, [UR29+0x100] ;  /* 0x0001001dff047984 */ /* 0x000ea20008000c00 */
[----:B------:R-:W-:Y:S02]  /*2410*/  UIADD3 UR4, UPT, UPT, UR29, 0xc8, URZ ;  /* 0x000000c81d047890 */ /* 0x000fe4000fffe0ff */
[----:B------:R-:W-:Y:S01]  /*2420*/  UISETP.GE.AND UP0, UPT, UR39, 0x1, UPT ;  /* 0x000000012700788c */ /* 0x000fe2000bf06270 */
[----:B------:R-:W-:Y:S01]  /*2430*/  @!PT LDS RZ, [RZ] ;  /* 0x00000000fffff984 */ /* 0x000fe20000000800 */
[----:B------:R-:W-:Y:S01]  /*2440*/  @!PT LDS RZ, [RZ] ;  /* 0x00000000fffff984 */ /* 0x000fe20000000800 */
[----:B------:R-:W-:Y:S01]  /*2450*/  @!PT LDS RZ, [RZ] ;  /* 0x00000000fffff984 */ /* 0x000fe20000000800 */
[----:B------:R-:W-:Y:S01]  /*2460*/  @!PT LDS RZ, [RZ] ;  /* 0x00000000fffff984 */ /* 0x000fe20000000800 */
[----:B------:R3:W-:Y:S06]  /*2470*/  MEMBAR.ALL.CTA ;  /* 0x0000000000007992 */ /* 0x0007ec0000008000 */
[----:B---3--:R-:W3:Y:S01]  /*2480*/  FENCE.VIEW.ASYNC.S ;  /* 0x00000000000073c6 */ /* 0x008ee20000000000 */
[----:B------:R-:W-:-:S09]  /*2490*/  UPRMT UR4, URZ, 0x654, UR4 ;  /* 0x00000654ff047896 */ /* 0x000fd20008000004 */
[----:B---3--:R-:W-:Y:S01]  /*24a0*/  SYNCS.ARRIVE.TRANS64.RED.A1T0 RZ, [UR4], RZ ;  /* 0x000000ffffff79a7 */ /* 0x008fe20008100404 */
[----:B--2---:R-:W-:-:S13]  /*24b0*/  LOP3.LUT P0, RZ, R6, 0x1, RZ, 0xc0, !PT ;  /* 0x0000000106ff7812 */ /* 0x004fda000780c0ff */
[----:B------:R-:W-:Y:S01]  /*24c0*/  VOTEU.ANY UP1, P0 ;  /* 0x0000000000ff7886 */ /* 0x000fe20000020100 */
[----:B------:R-:W-:-:S13]  /*24d0*/  PLOP3.LUT P0, PT, PT, PT, UP1, 0x80, 0x8 ;  /* 0x000000000008781c */ /* 0x000fda0003f0f018 */
[----:B-1----:R-:W-:Y:S02]  /*24e0*/  @P0 MOV R0, R4 ;  /* 0x0000000400000202 */ /* 0x002fe40000000f00 */
[----:B------:R-:W-:Y:S02]  /*24f0*/  @P0 LOP3.LUT R4, R5, 0xffff, RZ, 0xc0, !PT ;  /* 0x0000ffff05040812 */ /* 0x000fe400078ec0ff */
[----:B------:R-:W-:Y:S02]  /*2500*/  @P0 R2UR UR6, R0 ;  /* 0x00000000000602ca */ /* 0x000fe400000e0000 */
[----:B------:R-:W-:-:S11]  /*2510*/  @P0 R2UR UR5, R4 ;  /* 0x00000000040502ca */ /* 0x000fd600000e0000 */
[----:B------:R-:W-:Y:S02]  /*2520*/  @UP1 UMOV UR49, UR6 ;  /* 0x0000000600311c82 */ /* 0x000fe40008000000 */
[----:B------:R-:W-:Y:S01]  /*2530*/  @UP1 UMOV UR48, UR5 ;  /* 0x0000000500301c82 */ /* 0x000fe20008000000 */
[----:B------:R-:W-:Y:S05]  /*2540*/  BRA.U !UP0, `(.L_x_30) ;  /* 0x0000000108d47547 */ /* 0x000fea000b800000 */
[----:B------:R-:W1:Y:S01]  /*2550*/  LDCU.128 UR16, c[0x0][0xb10] ;  /* 0x00016200ff1077ac */ /* 0x000e620008000c00 */
[----:B------:R-:W2:Y:S01]  /*2560*/  LDCU UR21, c[0x0][0xb20] ;  /* 0x00016400ff1577ac */ /* 0x000ea20008000800 */
[----:B------:R-:W3:Y:S01]  /*2570*/  LDCU UR20, c[0x0][0xb0c] ;  /* 0x00016180ff1477ac */ /* 0x000ee20008000800 */
[----:B------:R-:W4:Y:S01]  /*2580*/  LDCU.64 UR14, c[0x0][0xb28] ;  /* 0x00016500ff0e77ac */ /* 0x000f220008000a00 */
[----:B------:R-:W-:Y:S02]  /*2590*/  UISETP.NE.AND UP3, UPT, UR39, 0x1, UPT ;  /* 0x000000012700788c */ /* 0x000fe4000bf65270 */
[----:B-1----:R-:W-:Y:S02]  /*25a0*/  UIMAD.WIDE.U32 UR4, UR52, UR19, URZ ;  /* 0x00000013340472a5 */ /* 0x002fe4000f8e00ff */
[----:B------:R-:W-:Y:S02]  /*25b0*/  UIMAD.WIDE.U32 UR6, UR53, UR16, URZ ;  /* 0x00000010350672a5 */ /* 0x000fe4000f8e00ff */
[----:B------:R-:W-:-:S02]  /*25c0*/  UISETP.NE.AND UP0, UPT, UR18, 0x1, UPT ;  /* 0x000000011200788c */ /* 0x000fc4000bf05270 */
[----:B------:R-:W-:Y:S01]  /*25d0*/  UIMAD.WIDE.U32 UR10, UR48, UR19, URZ ;  /* 0x00000013300a72a5 */ /* 0x000fe2000f8e00ff */
[----:B------:R-:W-:Y:S01]  /*25e0*/  UMOV UR4, UR5 ;  /* 0x0000000500047c82 */ /* 0x000fe20008000000 */
[----:B---3--:R-:W-:Y:S02]  /*25f0*/  UISETP.NE.AND UP2, UPT, UR20, 0x1, UPT ;  /* 0x000000011400788c */ /* 0x008fe4000bf45270 */
[----:B--2---:R-:W-:Y:S02]  /*2600*/  USHF.R.U32.HI UR5, URZ, UR21, UR4 ;  /* 0x00000015ff057299 */ /* 0x004fe40008011604 */
[----:B------:R-:W-:Y:S01]  /*2610*/  UIMAD.WIDE.U32 UR12, UR49, UR16, URZ ;  /* 0x00000010310c72a5 */ /* 0x000fe2000f8e00ff */
[----:B------:R-:W-:Y:S01]  /*2620*/  UMOV UR4, UR7 ;  /* 0x0000000700047c82 */ /* 0x000fe20008000000 */
[----:B------:R-:W-:Y:S02]  /*2630*/  USEL UR5, UR52, UR5, !UP0 ;  /* 0x0000000534057287 */ /* 0x000fe4000c000000 */
[----:B------:R-:W-:-:S02]  /*2640*/  USHF.R.U32.HI UR4, URZ, UR17, UR4 ;  /* 0x00000011ff047299 */ /* 0x000fc40008011604 */
[----:B----4-:R-:W-:Y:S02]  /*2650*/  UIMAD.WIDE.U32 UR8, UR5, UR14, URZ ;  /* 0x0000000e050872a5 */ /* 0x010fe4000f8e00ff */
[----:B------:R-:W-:Y:S01]  /*2660*/  USEL UR6, UR53, UR4, !UP2 ;  /* 0x0000000435067287 */ /* 0x000fe2000d000000 */
[----:B------:R-:W-:Y:S02]  /*2670*/  UMOV UR12, UR13 ;  /* 0x0000000d000c7c82 */ /* 0x000fe40008000000 */
[----:B------:R-:W-:Y:S01]  /*2680*/  UMOV UR4, UR11 ;  /* 0x0000000b00047c82 */ /* 0x000fe20008000000 */
[----:B------:R-:W-:Y:S01]  /*2690*/  UIMAD.WIDE.U32 UR10, UR6, UR14, URZ ;  /* 0x0000000e060a72a5 */ /* 0x000fe2000f8e00ff */
[----:B------:R-:W-:Y:S01]  /*26a0*/  UMOV UR8, UR9 ;  /* 0x0000000900087c82 */ /* 0x000fe20008000000 */
[----:B------:R-:W-:Y:S02]  /*26b0*/  USHF.R.U32.HI UR4, URZ, UR21, UR4 ;  /* 0x00000015ff047299 */ /* 0x000fe40008011604 */
[----:B------:R-:W-:-:S03]  /*26c0*/  @UP3 USHF.R.U32.HI UR5, URZ, UR15, UR8 ;  /* 0x0000000fff053299 */ /* 0x000fc60008011608 */
[----:B------:R-:W-:Y:S01]  /*26d0*/  UMOV UR10, UR11 ;  /* 0x0000000b000a7c82 */ /* 0x000fe20008000000 */
[----:B------:R-:W-:Y:S02]  /*26e0*/  USHF.R.U32.HI UR17, URZ, UR17, UR12 ;  /* 0x00000011ff117299 */ /* 0x000fe4000801160c */
[----:B------:R-:W-:Y:S02]  /*26f0*/  USEL UR4, UR48, UR4, !UP0 ;  /* 0x0000000430047287 */ /* 0x000fe4000c000000 */
[----:B------:R-:W-:Y:S02]  /*2700*/  @UP3 USHF.R.U32.HI UR6, URZ, UR15, UR10 ;  /* 0x0000000fff063299 */ /* 0x000fe4000801160a */
[----:B------:R-:W-:Y:S02]  /*2710*/  UIMAD UR7, UR39, UR5, URZ ;  /* 0x00000005270772a4 */ /* 0x000fe4000f8e02ff */
[----:B------:R-:W-:Y:S02]  /*2720*/  USEL UR5, UR49, UR17, !UP2 ;  /* 0x0000001131057287 */ /* 0x000fe4000d000000 */
[----:B------:R-:W-:-:S02]  /*2730*/  UIMAD UR10, UR39, UR6, URZ ;  /* 0x00000006270a72a4 */ /* 0x000fc4000f8e02ff */
[----:B------:R-:W-:Y:S02]  /*2740*/  UISETP.GE.AND UP0, UPT, UR4, UR7, UPT ;  /* 0x000000070400728c */ /* 0x000fe4000bf06270 */
[----:B------:R-:W-:Y:S02]  /*2750*/  UIMAD.WIDE.U32 UR8, UR4, UR14, URZ ;  /* 0x0000000e040872a5 */ /* 0x000fe4000f8e00ff */
[----:B------:R-:W-:Y:S02]  /*2760*/  UISETP.GE.OR UP0, UPT, UR5, UR10, UP0 ;  /* 0x0000000a0500728c */ /* 0x000fe40008706670 */
[----:B------:R-:W-:-:S03]  /*2770*/  UIMAD.WIDE.U32 UR10, UR5, UR14, URZ ;  /* 0x0000000e050a72a5 */ /* 0x000fc6000f8e00ff */
[----:B------:R-:W-:Y:S01]  /*2780*/  UMOV UR7, UR9 ;  /* 0x0000000900077c82 */ /* 0x000fe20008000000 */
[----:B------:R-:W-:Y:S02]  /*2790*/  UIADD3 UR9, UPT, UPT, -UR4, URZ, URZ ;  /* 0x000000ff04097290 */ /* 0x000fe4000fffe1ff */
[----:B------:R-:W-:Y:S02]  /*27a0*/  USHF.R.U32.HI UR7, URZ, UR15, UR7 ;  /* 0x0000000fff077299 */ /* 0x000fe40008011607 */
[----:B------:R-:W-:Y:S02]  /*27b0*/  UIMAD UR10, UR18, UR9, UR48 ;  /* 0x00000009120a72a4 */ /* 0x000fe4000f8e0230 */
[----:B------:R-:W-:Y:S01]  /*27c0*/  USEL UR7, UR4, UR7, !UP3 ;  /* 0x0000000704077287 */ /* 0x000fe2000d800000 */
[----:B------:R-:W-:Y:S01]  /*27d0*/  @!UP0 UMOV UR8, UR11 ;  /* 0x0000000b00088c82 */ /* 0x000fe20008000000 */
[----:B------:R-:W-:Y:S02]  /*27e0*/  UIADD3 UR11, UPT, UPT, -UR5, URZ, URZ ;  /* 0x000000ff050b7290 */ /* 0x000fe4000fffe1ff */
[----:B------:R-:W-:-:S02]  /*27f0*/  @!UP0 USHF.R.U32.HI UR8, URZ, UR15, UR8 ;  /* 0x0000000fff088299 */ /* 0x000fc40008011608 */
[----:B------:R-:W-:Y:S02]  /*2800*/  UIADD3 UR9, UPT, UPT, -UR7, URZ, URZ ;  /* 0x000000ff07097290 */ /* 0x000fe4000fffe1ff */
[----:B------:R-:W-:Y:S02]  /*2810*/  @!UP0 USEL UR8, UR5, UR8, !UP3 ;  /* 0x0000000805088287 */ /* 0x000fe4000d800000 */
[----:B------:R-:W-:Y:S02]  /*2820*/  UIMAD UR9, UR39, UR9, UR4 ;  /* 0x00000009270972a4 */ /* 0x000fe4000f8e0204 */
[----:B------:R-:W-:Y:S02]  /*2830*/  @!UP0 UIADD3 UR7, UPT, UPT, UR7, -UR8, URZ ;  /* 0x8000000807078290 */ /* 0x000fe4000fffe0ff */
[----:B------:R-:W-:Y:S02]  /*2840*/  @!UP0 UIMAD UR8, UR9, UR6, UR8 ;  /* 0x00000006090882a4 */ /* 0x000fe4000f8e0208 */
[----:B------:R-:W-:-:S02]  /*2850*/  @!UP0 UIMAD UR4, UR39, UR7, UR5 ;  /* 0x00000007270482a4 */ /* 0x000fc4000f8e0205 */
[----:B------:R-:W-:Y:S02]  /*2860*/  UIMAD UR6, UR20, UR11, UR49 ;  /* 0x0000000b140672a4 */ /* 0x000fe4000f8e0231 */
[----:B------:R-:W-:Y:S01]  /*2870*/  UIMAD UR48, UR4, UR18, UR10 ;  /* 0x00000012043072a4 */ /* 0x000fe2000f8e020a */
[----:B------:R-:W-:Y:S02]  /*2880*/  @!UP0 UMOV UR5, UR8 ;  /* 0x0000000800058c82 */ /* 0x000fe40008000000 */
[----:B------:R-:W-:-:S12]  /*2890*/  UIMAD UR49, UR5, UR20, UR6 ;  /* 0x00000014053172a4 */ /* 0x000fd8000f8e0206 */
.L_x_30:
        /* <DEDUP_REMOVED lines=20> */
.L_x_31:
[----:B------:R-:W-:Y:S02]  /*29e0*/  R2UR UR5, R89 ;  /* 0x00000000590572ca */ /* 0x000fe400000e0000 */
[----:B------:R-:W-:Y:S02]  /*29f0*/  R2UR UR4, R88 ;  /* 0x00000000580472ca */ /* 0x000fe400000e0000 */
[----:B------:R-:W-:Y:S02]  /*2a00*/  PLOP3.LUT P1, PT, PT, PT, PT, 0x80, 0x8 ;  /* 0x000000000008781c */ /* 0x000fe40003f2f070 */
[----:B------:R-:W-:-:S07]  /*2a10*/  LOP3.LUT R2, R2, 0x1, RZ, 0x3c, !PT ;  /* 0x0000000102027812 */ /* 0x000fce00078e3cff */
[----:B------:R-:W-:Y:S02]  /*2a20*/  UIADD3 UR27, UPT, UPT, UR49, UR5, URZ ;  /* 0x00000005311b7290 */ /* 0x000fe4000fffe0ff */
[----:B------:R-:W-:Y:S01]  /*2a30*/  UIADD3 UR23, UPT, UPT, UR48, UR4, URZ ;  /* 0x0000000430177290 */ /* 0x000fe2000fffe0ff */
[----:B------:R-:W-:Y:S11]  /*2a40*/  BRA.U UP1, `(.L_x_32) ;  /* 0xffffffe901a87547 */ /* 0x000ff6000b83ffff */
[----:B------:R-:W-:Y:S01]  /*2a50*/  UIADD3 UR29, UPT, UPT, UR29, 0x40, URZ ;  /* 0x000000401d1d7890 */ /* 0x000fe2000fffe0ff */
[----:B------:R-:W-:-:S03]  /*2a60*/  MOV R3, UR28 ;  /* 0x0000001c00037c02 */ /* 0x000fc60008000f00 */
[----:B------:R-:W-:Y:S01]  /*2a70*/  ULEA UR4, UR36, UR29, 0x3 ;  /* 0x0000001d24047291 */ /* 0x000fe2000f8e18ff */
[----:B------:R-:W-:-:S08]  /*2a80*/  SHF.L.U32 R3, R3, 0x1f, RZ ;  /* 0x0000001f03037819 */ /* 0x000fd000000006ff */
[----:B------:R-:W1:Y:S02]  /*2a90*/  SYNCS.PHASECHK.TRANS64.TRYWAIT P0, [UR4], R3 ;  /* 0x00000003ff0075a7 */ /* 0x000e640008001104 */
[----:B-1----:R-:W-:Y:S05]  /*2aa0*/  @!P0 BRA `(.L_x_33) ;  /* 0x0000005c00548947 */ /* 0x002fea0003800000 */
.L_x_116:
[----:B------:R-:W-:-:S04]  /*2ab0*/  UIADD3 UR4, UPT, UPT, UR36, 0x1, URZ ;  /* 0x0000000124047890 */ /* 0x000fc8000fffe0ff */
[----:B------:R-:W-:-:S04]  /*2ac0*/  UISETP.NE.AND UP0, UPT, UR4, 0x8, UPT ;  /* 0x000000080400788c */ /* 0x000fc8000bf05270 */
[----:B------:R-:W-:Y:S02]  /*2ad0*/  USEL UR5, URZ, 0x1, UP0 ;  /* 0x00000001ff057887 */ /* 0x000fe40008000000 */
[----:B------:R-:W-:Y:S02]  /*2ae0*/  USEL UR4, UR4, URZ, UP0 ;  /* 0x000000ff04047287 */ /* 0x000fe40008000000 */
[----:B------:R-:W-:Y:S02]  /*2af0*/  ULOP3.LUT UR6, UR28, UR5, URZ, 0x3c, !UPT ;  /* 0x000000051c067292 */ /* 0x000fe4000f8e3cff */
[----:B------:R-:W-:-:S04]  /*2b00*/  ULEA UR5, UR4, UR29, 0x3 ;  /* 0x0000001d04057291 */ /* 0x000fc8000f8e18ff */
[----:B-1----:R-:W-:-:S04]  /*2b10*/  MOV R3, UR6 ;  /* 0x0000000600037c02 */ /* 0x002fc80008000f00 */
[----:B------:R-:W-:-:S04]  /*2b20*/  SHF.L.U32 R3, R3, 0x1f, RZ ;  /* 0x0000001f03037819 */ /* 0x000fc800000006ff */
[----:B------:R-:W1:Y:S02]  /*2b30*/  SYNCS.PHASECHK.TRANS64.TRYWAIT P0, [UR5], R3 ;  /* 0x00000003ff0075a7 */ /* 0x000e640008001105 */
[----:B-1----:R-:W-:Y:S05]  /*2b40*/  @!P0 BRA `(.L_x_34) ;  /* 0x0000005c00448947 */ /* 0x002fea0003800000 */
.L_x_118:
        /* <DEDUP_REMOVED lines=10> */
.L_x_120:
        /* <DEDUP_REMOVED lines=10> */
.L_x_122:
        /* <DEDUP_REMOVED lines=10> */
.L_x_124:
        /* <DEDUP_REMOVED lines=10> */
.L_x_126:
        /* <DEDUP_REMOVED lines=10> */
.L_x_128:
[----:B------:R-:W-:-:S04]  /*2e70*/  UIADD3 UR4, UPT, UPT, UR4, 0x1, URZ ;  /* 0x0000000104047890 */ /* 0x000fc8000fffe0ff */
[----:B------:R-:W-:-:S04]  /*2e80*/  UISETP.NE.AND UP0, UPT, UR4, 0x8, UPT ;  /* 0x000000080400788c */ /* 0x000fc8000bf05270 */
[----:B------:R-:W-:Y:S02]  /*2e90*/  USEL UR5, URZ, 0x1, UP0 ;  /* 0x00000001ff057887 */ /* 0x000fe40008000000 */
[----:B------:R-:W-:Y:S02]  /*2ea0*/  USEL UR4, UR4, URZ, UP0 ;  /* 0x000000ff04047287 */ /* 0x000fe40008000000 */
[----:B------:R-:W-:Y:S02]  /*2eb0*/  ULOP3.LUT UR5, UR6, UR5, URZ, 0x3c, !UPT ;  /* 0x0000000506057292 */ /* 0x000fe4000f8e3cff */
[----:B------:R-:W-:-:S04]  /*2ec0*/  ULEA UR4, UR4, UR29, 0x3 ;  /* 0x0000001d04047291 */ /* 0x000fc8000f8e18ff */
[----:B------:R-:W-:Y:S02]  /*2ed0*/  IMAD.U32 R2, RZ, RZ, UR5 ;  /* 0x00000005ff027e24 */ /* 0x000fe4000f8e00ff */
[----:B-1----:R-:W-:-:S03]  /*2ee0*/  MOV R0, UR4 ;  /* 0x0000000400007c02 */ /* 0x002fc60008000f00 */
[----:B------:R-:W-:-:S07]  /*2ef0*/  SHF.L.U32 R3, R2, 0x1f, RZ ;  /* 0x0000001f02037819 */ /* 0x000fce00000006ff */
.L_x_40:
[----:B-1----:R1:W2:Y:S02]  /*2f00*/  SYNCS.PHASECHK.TRANS64.TRYWAIT P0, [R0+URZ], R3 ;  /* 0x00000003000075a7 */ /* 0x0022a400080011ff */
[----:B--2---:R-:W-:Y:S05]  /*2f10*/  @!P0 NANOSLEEP.SYNCS 0x989680 ;  /* 0x009896800000895d */ /* 0x004fea0003900000 */
[----:B------:R-:W2:Y:S02]  /*2f20*/  @!P0 SYNCS.PHASECHK.TRANS64 P0, [R0+URZ], R3 ;  /* 0x00000003000085a7 */ /* 0x000ea400080010ff */
[----:B--2---:R-:W-:Y:S05]  /*2f30*/  @P0 EXIT ;  /* 0x000000000000094d */ /* 0x004fea0003800000 */
[----:B------:R-:W-:Y:S05]  /*2f40*/  BRA `(.L_x_40) ;  /* 0xfffffffc00ec7947 */ /* 0x000fea000383ffff */
.L_x_16:
[----:B------:R-:W2:Y:S02]  /*2f50*/  S2UR UR4, SR_CgaCtaId ;  /* 0x00000000000479c3 */ /* 0x000ea40000008800 */
[----:B--2---:R-:W-:-:S04]  /*2f60*/  UISETP.NE.AND UP0, UPT, UR4, URZ, UPT ;  /* 0x000000ff0400728c */ /* 0x004fc8000bf05270 */
[----:B------:R-:W-:-:S09]  /*2f70*/  UISETP.NE.OR UP0, UPT, UR15, 0x1, UP0 ;  /* 0x000000010f00788c */ /* 0x000fd20008705670 */
[----:B------:R-:W-:Y:S05]  /*2f80*/  BRA.U UP0, `(.L_x_41) ;  /* 0x0000000100b47547 */ /* 0x000fea000b800000 */
[----:B------:R-:W2:Y:S01]  /*2f90*/  S2UR UR5, SR_CgaCtaId ;  /* 0x00000000000579c3 */ /* 0x000ea20000008800 */
[----:B------:R-:W-:Y:S01]  /*2fa0*/  UMOV UR4, 0x400 ;  /* 0x0000040000047882 */ /* 0x000fe20000000000 */
[----:B------:R-:W-:Y:S01]  /*2fb0*/  HFMA2 R3, -RZ, RZ, 0, 5.9604644775390625e-08 ;  /* 0x00000001ff037431 */ /* 0x000fe200000001ff */
[----:B------:R-:W-:Y:S01]  /*2fc0*/  ISETP.NE.AND P0, PT, R0, RZ, PT ;  /* 0x000000ff0000720c */ /* 0x000fe20003f05270 */
[----:B------:R-:W-:Y:S01]  /*2fd0*/  IMAD.MOV.U32 R8, RZ, RZ, RZ ;  /* 0x000000ffff087224 */ /* 0x000fe200078e00ff */
[----:B--2---:R-:W-:-:S04]  /*2fe0*/  ULEA UR4, UR5, UR4, 0x18 ;  /* 0x0000000405047291 */ /* 0x004fc8000f8ec0ff */
[----:B------:R-:W-:Y:S02]  /*2ff0*/  UIADD3 UR5, UPT, UPT, UR4, 0xc8, URZ ;  /* 0x000000c804057890 */ /* 0x000fe4000fffe0ff */
[----:B------:R-:W-:Y:S02]  /*3000*/  UIADD3 UR8, UPT, UPT, UR4, 0xc0, URZ ;  /* 0x000000c004087890 */ /* 0x000fe4000fffe0ff */
[----:B------:R-:W-:-:S12]  /*3010*/  UPRMT UR5, URZ, 0x654, UR5 ;  /* 0x00000654ff057896 */ /* 0x000fd80008000005 */
.L_x_44:
[----:B------:R-:W-:Y:S01]  /*3020*/  SHF.L.U32 R7, R3, 0x1f, RZ ;  /* 0x0000001f03077819 */ /* 0x000fe200000006ff */
[----:B------:R-:W-:Y:S02]  /*3030*/  IMAD.U32 R9, RZ, RZ, UR8 ;  /* 0x00000008ff097e24 */ /* 0x000fe4000f8e00ff */
[----:B------:R-:W-:Y:S01]  /*3040*/  @!P0 IMAD.MOV.U32 R5, RZ, RZ, 0x10 ;  /* 0x00000010ff058424 */ /* 0x000fe200078e00ff */
[----:B------:R-:W2:Y:S02]  /*3050*/  SYNCS.PHASECHK.TRANS64.TRYWAIT P1, [UR4+0xc8], R7 ;  /* 0x0000c807ff0075a7 */ /* 0x000ea40008021104 */
[----:B------:R-:W-:-:S04]  /*3060*/  PRMT R9, R0, 0x654, R9 ;  /* 0x0000065400097816 */ /* 0x000fc80000000009 */
[----:B------:R-:W-:Y:S01]  /*3070*/  SEL R2, R9, R2, !P0 ;  /* 0x0000000209027207 */ /* 0x000fe20004000000 */
[----:B--2---:R-:W-:Y:S06]  /*3080*/  @!P1 BRA `(.L_x_42) ;  /* 0x0000005800849947 */ /* 0x004fec0003800000 */
.L_x_130:
[----:B------:R-:W-:Y:S01]  /*3090*/  UIADD3 UR6, UPT, UPT, UR4, 0x100, URZ ;  /* 0x0000010004067890 */ /* 0x000fe2000fffe0ff */
[----:B------:R3:W-:Y:S01]  /*30a0*/  @!P0 SYNCS.ARRIVE.TRANS64.RED RZ, [R2+URZ], R5 ;  /* 0x0000000502ff89a7 */ /* 0x0007e200080004ff */
[----:B------:R-:W-:Y:S01]  /*30b0*/  UIADD3 UR7, UPT, UPT, UR4, 0xc0, URZ ;  /* 0x000000c004077890 */ /* 0x000fe2000fffe0ff */
[----:B------:R-:W-:-:S08]  /*30c0*/  LOP3.LUT R3, R3, 0x1, RZ, 0x3c, !PT ;  /* 0x0000000103037812 */ /* 0x000fd000078e3cff */
[----:B------:R-:W-:Y:S06]  /*30d0*/  UGETNEXTWORKID.BROADCAST [UR6], [UR7] ;  /* 0x00000000060073ca */ /* 0x000fec0008000100 */
[----:B---3--:R-:W-:-:S04]  /*30e0*/  SHF.L.U32 R5, R8, 0x1f, RZ ;  /* 0x0000001f08057819 */ /* 0x008fc800000006ff */
[----:B------:R-:W3:Y:S02]  /*30f0*/  SYNCS.PHASECHK.TRANS64.TRYWAIT P1, [UR4+0xc0], R5 ;  /* 0x0000c005ff0075a7 */ /* 0x000ee40008021104 */
[----:B---3--:R-:W-:Y:S05]  /*3100*/  @!P1 BRA `(.L_x_43) ;  /* 0x00000058007c9947 */ /* 0x008fea0003800000 */
.L_x_132:
[----:B--2---:R-:W2:Y:S01]  /*3110*/  LDS.128 R4, [UR4+0x100] ;  /* 0x00010004ff047984 */ /* 0x004ea20008000c00 */
[----:B------:R-:W-:Y:S01]  /*3120*/  LOP3.LUT R8, R8, 0x1, RZ, 0x3c, !PT ;  /* 0x0000000108087812 */ /* 0x000fe200078e3cff */
[----:B------:R-:W-:Y:S01]  /*3130*/  @!PT LDS RZ, [RZ] ;  /* 0x00000000fffff984 */ /* 0x000fe20000000800 */
[----:B------:R-:W-:Y:S01]  /*3140*/  @!PT LDS RZ, [RZ] ;  /* 0x00000000fffff984 */ /* 0x000fe20000000800 */
[----:B------:R-:W-:Y:S01]  /*3150*/  @!PT LDS RZ, [RZ] ;  /* 0x00000000fffff984 */ /* 0x000fe20000000800 */
[----:B------:R-:W-:Y:S01]  /*3160*/  @!PT LDS RZ, [RZ] ;  /* 0x00000000fffff984 */ /* 0x000fe20000000800 */
[----:B------:R3:W-:Y:S06]  /*3170*/  MEMBAR.ALL.CTA ;  /* 0x0000000000007992 */ /* 0x0007ec0000008000 */
[----:B---3--:R-:W3:Y:S02]  /*3180*/  FENCE.VIEW.ASYNC.S ;  /* 0x00000000000073c6 */ /* 0x008ee40000000000 */
[----:B---3--:R-:W-:Y:S01]  /*3190*/  SYNCS.ARRIVE.TRANS64.RED.A1T0 RZ, [UR5], RZ ;  /* 0x000000ffffff79a7 */ /* 0x008fe20008100405 */
[----:B--2---:R-:W-:-:S13]  /*31a0*/  LOP3.LUT P1, RZ, R6, 0x1, RZ, 0xc0, !PT ;  /* 0x0000000106ff7812 */ /* 0x004fda000782c0ff */
[----:B------:R-:W-:Y:S05]  /*31b0*/  @P1 BRA `(.L_x_44) ;  /* 0xfffffffc00981947 */ /* 0x000fea000383ffff */
[----:B------:R-:W-:-:S04]  /*31c0*/  SHF.L.U32 R0, R3, 0x1f, RZ ;  /* 0x0000001f03007819 */ /* 0x000fc800000006ff */
[----:B------:R-:W2:Y:S02]  /*31d0*/  SYNCS.PHASECHK.TRANS64 P0, [UR4+0xc8], R0 ;  /* 0x0000c800ff0075a7 */ /* 0x000ea40008001004 */
[----:B-12---:R-:W-:Y:S05]  /*31e0*/  @P0 EXIT ;  /* 0x000000000000094d */ /* 0x006fea0003800000 */
[----:B------:R-:W-:-:S07]  /*31f0*/  MOV R0, UR4 ;  /* 0x0000000400007c02 */ /* 0x000fce0008000f00 */
.L_x_45:
[----:B-1----:R-:W-:-:S04]  /*3200*/  SHF.L.U32 R5, R3, 0x1f, RZ ;  /* 0x0000001f03057819 */ /* 0x002fc800000006ff */
[----:B------:R1:W2:Y:S03]  /*3210*/  SYNCS.PHASECHK.TRANS64.TRYWAIT P0, [R0+URZ+0xc8], R5 ;  /* 0x0000c805000075a7 */ /* 0x0002a600080011ff */
[----:B--2---:R-:W-:Y:S05]  /*3220*/  @!P0 NANOSLEEP.SYNCS 0x989680 ;  /* 0x009896800000895d */ /* 0x004fea0003900000 */
[----:B------:R-:W2:Y:S02]  /*3230*/  @!P0 SYNCS.PHASECHK.TRANS64 P0, [R0+URZ+0xc8], R5 ;  /* 0x0000c805000085a7 */ /* 0x000ea400080010ff */
[----:B--2---:R-:W-:Y:S05]  /*3240*/  @P0 EXIT ;  /* 0x000000000000094d */ /* 0x004fea0003800000 */
[----:B------:R-:W-:Y:S05]  /*3250*/  BRA `(.L_x_45) ;  /* 0xfffffffc00e87947 */ /* 0x000fea000383ffff */
.L_x_41:
[----:B------:R-:W-:-:S09]  /*3260*/  UISETP.NE.AND UP0, UPT, UR15, URZ, UPT ;  /* 0x000000ff0f00728c */ /* 0x000fd2000bf05270 */
[----:B------:R-:W-:Y:S05]  /*3270*/  BRA.U UP0, `(.L_x_46) ;  /* 0x0000000d00807547 */ /* 0x000fea000b800000 */
[----:B------:R-:W2:Y:S01]  /*3280*/  S2UR UR7, SR_CgaCtaId ;  /* 0x00000000000779c3 */ /* 0x000ea20000008800 */
[----:B------:R-:W-:Y:S01]  /*3290*/  UMOV UR4, 0x40 ;  /* 0x0000004000047882 */ /* 0x000fe20000000000 */
[----:B------:R-:W-:Y:S01]  /*32a0*/  NOP ;  /* 0x0000000000007918 */ /* 0x000fe20000000000 */
[----:B------:R-:W-:Y:S01]  /*32b0*/  UMOV UR6, 0x400 ;  /* 0x0000040000067882 */ /* 0x000fe20000000000 */
[----:B--2---:R-:W-:Y:S02]  /*32c0*/  ULEA UR5, UR7, UR4, 0x18 ;  /* 0x0000000407057291 */ /* 0x004fe4000f8ec0ff */
[----:B------:R-:W-:-:S07]  /*32d0*/  ULEA UR6, UR7, UR6, 0x18 ;  /* 0x0000000607067291 */ /* 0x000fce000f8ec0ff */
[----:B------:R-:W2:Y:S02]  /*32e0*/  LDS.U8 R0, [UR5+0x1c] ;  /* 0x00001c05ff007984 */ /* 0x000ea40008000000 */
[----:B--2---:R-:W-:-:S13]  /*32f0*/  ISETP.NE.AND P0, PT, R0, RZ, PT ;  /* 0x000000ff0000720c */ /* 0x004fda0003f05270 */
[----:B------:R-:W-:Y:S05]  /*3300*/  @P0 BRA `(.L_x_47) ;  /* 0x0000000000580947 */ /* 0x000fea0003800000 */
[----:B------:R-:W-:-:S13]  /*3310*/  ELECT P0, URZ, PT ;  /* 0x0000000000ff782f */ /* 0x000fda0003800000 */
[----:B------:R-:W-:Y:S05]  /*3320*/  @!P0 BRA `(.L_x_48) ;  /* 0x0000000000608947 */ /* 0x000fea0003800000 */
[----:B------:R-:W-:Y:S01]  /*3330*/  UMOV UR4, 0x10 ;  /* 0x0000001000047882 */ /* 0x000fe20000000000 */
[----:B------:R-:W-:Y:S01]  /*3340*/  HFMA2 R0, -RZ, RZ, 0, 5.9604644775390625e-08 ;  /* 0x00000001ff007431 */ /* 0x000fe200000001ff */
[----:B------:R-:W-:-:S03]  /*3350*/  MOV R2, 0xffff ;  /* 0x0000ffff00027802 */ /* 0x000fc60000000f00 */
[----:B------:R-:W-:Y:S04]  /*3360*/  DEPBAR.LE SB2, 0x36 ;  /* 0x0000ad800000791a */ /* 0x000fe80000000000 */
[----:B------:R-:W2:Y:S02]  /*3370*/  UTCATOMSWS.FIND_AND_SET.ALIGN UP0, UR4, UR4 ;  /* 0x00000004000475e3 */ /* 0x000ea40008000800 */
[----:B--2---:R-:W-:Y:S01]  /*3380*/  MOV R3, UR4 ;  /* 0x0000000400037c02 */ /* 0x004fe20008000f00 */
[----:B------:R-:W-:Y:S06]  /*3390*/  BRA.U UP0, `(.L_x_49) ;  /* 0x0000000100187547 */ /* 0x000fec000b800000 */
.L_x_50:
[----:B------:R-:W-:Y:S05]  /*33a0*/  NANOSLEEP 0x64 ;  /* 0x000000640000795d */ /* 0x000fea0003800000 */
[----:B------:R-:W-:-:S05]  /*33b0*/  UMOV UR4, 0x10 ;  /* 0x0000001000047882 */ /* 0x000fca0000000000 */
[----:B------:R-:W-:Y:S04]  /*33c0*/  DEPBAR.LE SB2, 0x36 ;  /* 0x0000ad800000791a */ /* 0x000fe80000000000 */
[----:B------:R-:W2:Y:S02]  /*33d0*/  UTCATOMSWS.FIND_AND_SET.ALIGN UP0, UR4, UR4 ;  /* 0x00000004000475e3 */ /* 0x000ea40008000800 */
[----:B--2---:R-:W-:Y:S01]  /*33e0*/  MOV R3, UR4 ;  /* 0x0000000400037c02 */ /* 0x004fe20008000f00 */
[----:B------:R-:W-:Y:S05]  /*33f0*/  BRA.U !UP0, `(.L_x_50) ;  /* 0xfffffffd08e87547 */ /* 0x000fea000b83ffff */
.L_x_49:
[-C--:B------:R-:W-:Y:S02]  /*3400*/  SHF.L.U32 R2, R2, R3.reuse, RZ ;  /* 0x0000000302027219 */ /* 0x080fe400000006ff */
[----:B------:R-:W-:Y:S01]  /*3410*/  SHF.L.U32 R0, R0, R3, RZ ;  /* 0x0000000300007219 */ /* 0x000fe200000006ff */
[----:B------:R-:W-:Y:S02]  /*3420*/  IMAD.SHL.U32 R3, R3, 0x20, RZ ;  /* 0x0000002003037824 */ /* 0x000fe400078e00ff */
[----:B------:R2:W-:Y:S04]  /*3430*/  ATOMS.OR RZ, [UR5+0x14], R2 ;  /* 0x00001402ffff798c */ /* 0x0005e8000b000005 */
[----:B------:R2:W-:Y:S04]  /*3440*/  ATOMS.OR RZ, [UR5+0x18], R0 ;  /* 0x00001800ffff798c */ /* 0x0005e8000b000005 */
[----:B------:R2:W-:Y:S01]  /*3450*/  STS [UR6+0x110], R3 ;  /* 0x00011003ff007988 */ /* 0x0005e20008000806 */
[----:B------:R-:W-:Y:S05]  /*3460*/  BRA `(.L_x_48) ;  /* 0x0000000000107947 */ /* 0x000fea0003800000 */
.L_x_47:
[----:B------:R-:W-:Y:S02]  /*3470*/  MOV R0, 0xffffffff ;  /* 0xffffffff00007802 */ /* 0x000fe40000000f00 */
[----:B------:R-:W-:-:S03]  /*3480*/  MOV R2, 0x34b0 ;  /* 0x000034b000027802 */ /* 0x000fc60000000f00 */
[----:B------:R2:W-:Y:S04]  /*3490*/  STS [UR6+0x110], R0 ;  /* 0x00011000ff007988 */ /* 0x0005e80008000806 */
[----:B-12--5:R-:W-:Y:S05]  /*34a0*/  CALL.REL.NOINC `($__internal_1_$__cuda_sm10x_tcgen05_guardrail_trap_phase_invalid_during_alloc) ;  /* 0x0000005c00107944 */ /* 0x026fea0003c00000 */
.L_x_48:
[----:B------:R-:W-:Y:S05]  /*34b0*/  WARPSYNC.ALL ;  /* 0x0000000000007948 */ /* 0x000fea0003800000 */
[----:B------:R-:W3:Y:S01]  /*34c0*/  S2UR UR4, SR_CgaCtaId ;  /* 0x00000000000479c3 */ /* 0x000ee20000008800 */
[----:B------:R-:W-:Y:S01]  /*34d0*/  UMOV UR21, 0x400 ;  /* 0x0000040000157882 */ /* 0x000fe20000000000 */
[----:B------:R-:W-:-:S06]  /*34e0*/  NOP ;  /* 0x0000000000007918 */ /* 0x000fcc0000000000 */
[----:B------:R-:W-:Y:S06]  /*34f0*/  BAR.ARV 0x6, 0xa0 ;  /* 0x0182800000007b1d */ /* 0x000fec0000002000 */
[----:B------:R-:W4:Y:S01]  /*3500*/  LDCU UR5, c[0x0][0x390] ;  /* 0x00007200ff0577ac */ /* 0x000f220008000800 */
[----:B------:R-:W-:Y:S01]  /*3510*/  IMAD.MOV.U32 R10, RZ, RZ, 0x1 ;  /* 0x00000001ff0a7424 */ /* 0x000fe200078e00ff */
[----:B------:R-:W-:Y:S01]  /*3520*/  CS2R R8, SRZ ;  /* 0x0000000000087805 */ /* 0x000fe2000001ff00 */
[----:B------:R-:W-:Y:S01]  /*3530*/  UMOV UR24, URZ ;  /* 0x000000ff00187c82 */ /* 0x000fe20008000000 */
[----:B------:R-:W-:Y:S01]  /*3540*/  UMOV UR18, URZ ;  /* 0x000000ff00127c82 */ /* 0x000fe20008000000 */
[----:B------:R-:W-:Y:S01]  /*3550*/  UMOV UR32, 0x0 ;  /* 0x0000000000207882 */ /* 0x000fe20000000000 */
[----:B------:R-:W-:Y:S01]  /*3560*/  UMOV UR33, 0x8118010 ;  /* 0x0811801000217882 */ /* 0x000fe20000000000 */
[----:B------:R-:W-:Y:S01]  /*3570*/  UMOV UR30, 0x0 ;  /* 0x00000000001e7882 */ /* 0x000fe20000000000 */
[----:B------:R-:W-:Y:S01]  /*3580*/  UMOV UR31, 0x8118010 ;  /* 0x08118010001f7882 */ /* 0x000fe20000000000 */
[----:B---3--:R-:W-:Y:S01]  /*3590*/  ULEA UR21, UR4, UR21, 0x18 ;  /* 0x0000001504157291 */ /* 0x008fe2000f8ec0ff */
[----:B------:R-:W3:Y:S03]  /*35a0*/  LDCU UR4, c[0x0][0x390] ;  /* 0x00007200ff0477ac */ /* 0x000ee60008000800 */
[----:B------:R-:W-:-:S02]  /*35b0*/  UIADD3 UR22, UPT, UPT, UR21, 0x6400, URZ ;  /* 0x0000640015167890 */ /* 0x000fc4000fffe0ff */
[----:B------:R-:W-:-:S03]  /*35c0*/  UIADD3 UR23, UPT, UPT, UR21, 0x26400, URZ ;  /* 0x0002640015177890 */ /* 0x000fc6000fffe0ff */
[----:B------:R-:W2:Y:S01]  /*35d0*/  LDS R11, [UR21+0x110] ;  /* 0x00011015ff0b7984 */ /* 0x000ea20008000800 */
[----:B------:R-:W-:Y:S02]  /*35e0*/  USHF.R.U32.HI UR22, URZ, 0x4, UR22 ;  /* 0x00000004ff167899 */ /* 0x000fe40008011616 */
[----:B------:R-:W-:Y:S02]  /*35f0*/  UIADD3 UR35, UPT, UPT, UR21, 0xc8, URZ ;  /* 0x000000c815237890 */ /* 0x000fe4000fffe0ff */
[----:B------:R-:W-:Y:S02]  /*3600*/  USHF.R.U32.HI UR23, URZ, 0x4, UR23 ;  /* 0x00000004ff177899 */ /* 0x000fe40008011617 */
[----:B------:R-:W-:Y:S02]  /*3610*/  ULOP3.LUT UR22, UR22, 0x3fff, URZ, 0xc0, !UPT ;  /* 0x00003fff16167892 */ /* 0x000fe4000f8ec0ff */
[----:B------:R-:W-:Y:S02]  /*3620*/  UPRMT UR35, URZ, 0x654, UR35 ;  /* 0x00000654ff237896 */ /* 0x000fe40008000023 */
[----:B---3--:R-:W-:-:S02]  /*3630*/  UIADD3 UR4, UPT, UPT, UR4, 0x3f, URZ ;  /* 0x0000003f04047890 */ /* 0x008fc4000fffe0ff */
[----:B------:R-:W-:Y:S02]  /*3640*/  ULOP3.LUT UR23, UR23, 0x3fff, URZ, 0xc0, !UPT ;  /* 0x00003fff17177892 */ /* 0x000fe4000f8ec0ff */
[----:B------:R-:W-:Y:S02]  /*3650*/  USHF.R.S32.HI UR34, URZ, 0x1f, UR4 ;  /* 0x0000001fff227899 */ /* 0x000fe40008011404 */
[----:B------:R-:W-:Y:S02]  /*3660*/  ULOP3.LUT UR22, UR22, 0x2000000, URZ, 0xfc, !UPT ;  /* 0x0200000016167892 */ /* 0x000fe4000f8efcff */
[----:B------:R-:W-:Y:S02]  /*3670*/  ULEA.HI UR34, UR34, UR4, URZ, 0x6 ;  /* 0x0000000422227291 */ /* 0x000fe4000f8f30ff */
[----:B----4-:R-:W-:Y:S02]  /*3680*/  UISETP.GE.AND UP4, UPT, UR5, 0x1, UPT ;  /* 0x000000010500788c */ /* 0x010fe4000bf86270 */
[----:B------:R-:W-:Y:S01]  /*3690*/  USHF.R.S32.HI UR34, URZ, 0x6, UR34 ;  /* 0x00000006ff227899 */ /* 0x000fe20008011422 */
[----:B------:R-:W-:Y:S01]  /*36a0*/  UMOV UR28, 0x0 ;  /* 0x00000000001c7882 */ /* 0x000fe20000000000 */
[----:B------:R-:W-:-:S02]  /*36b0*/  UMOV UR29, 0x8118010 ;  /* 0x08118010001d7882 */ /* 0x000fc40000000000 */
[----:B------:R-:W-:Y:S01]  /*36c0*/  UISETP.LT.AND UP0, UPT, UR34, 0x1, UPT ;  /* 0x000000012200788c */ /* 0x000fe2000bf01270 */
[----:B------:R-:W-:Y:S01]  /*36d0*/  UMOV UR26, 0x0 ;  /* 0x00000000001a7882 */ /* 0x000fe20000000000 */
[----:B------:R-:W-:Y:S02]  /*36e0*/  UMOV UR27, 0x8118010 ;  /* 0x08118010001b7882 */ /* 0x000fe40000000000 */
[----:B------:R-:W-:-:S04]  /*36f0*/  USEL UR36, UR34, 0x1, !UP0 ;  /* 0x0000000122247887 */ /* 0x000fc8000c000000 */
[----:B------:R-:W-:Y:S01]  /*3700*/  UIADD3 UR36, UPT, UPT, -UR36, URZ, URZ ;  /* 0x000000ff24247290 */ /* 0x000fe2000fffe1ff */
[C---:B--2---:R-:W-:Y:S01]  /*3710*/  VIADD R3, R11.reuse, 0x40 ;  /* 0x000000400b037836 */ /* 0x044fe20000000000 */
[----:B------:R-:W-:-:S04]  /*3720*/  LOP3.LUT R2, R11, 0xffff, RZ, 0xc0, !PT ;  /* 0x0000ffff0b027812 */ /* 0x000fc800078ec0ff */
[----:B------:R-:W-:-:S05]  /*3730*/  LOP3.LUT R3, R3, 0xffff, RZ, 0xc0, !PT ;  /* 0x0000ffff03037812 */ /* 0x000fca00078ec0ff */
[----:B------:R2:W-:Y:S02]  /*3740*/  STL.64 [R1], R2 ;  /* 0x0000000201007387 */ /* 0x0005e40000100a00 */
.L_x_57:
[----:B--2---:R-:W-:-:S04]  /*3750*/  SHF.L.U32 R3, R9, 0x1f, RZ ;  /* 0x0000001f09037819 */ /* 0x004fc800000006ff */
[----:B------:R-:W2:Y:S02]  /*3760*/  SYNCS.PHASECHK.TRANS64.TRYWAIT P0, [UR21+0xc0], R3 ;  /* 0x0000c003ff0075a7 */ /* 0x000ea40008001115 */
[----:B--23--:R-:W-:Y:S05]  /*3770*/  @!P0 BRA `(.L_x_51) ;  /* 0x0000005000f88947 */ /* 0x00cfea0003800000 */
.L_x_134:
[----:B------:R-:W3:Y:S01]  /*3780*/  LDS.128 R4, [UR21+0x100] ;  /* 0x00010015ff047984 */ /* 0x000ee20008000c00 */
[----:B------:R-:W-:Y:S01]  /*3790*/  ULEA UR25, UR24, UR21, 0x3 ;  /* 0x0000001518197291 */ /* 0x000fe2000f8e18ff */
[----:B--2---:R-:W-:Y:S01]  /*37a0*/  SHF.L.U32 R3, R10, 0x1f, RZ ;  /* 0x0000001f0a037819 */ /* 0x004fe200000006ff */
[----:B------:R-:W-:Y:S01]  /*37b0*/  @!PT LDS RZ, [RZ] ;  /* 0x00000000fffff984 */ /* 0x000fe20000000800 */
[----:B------:R-:W-:Y:S01]  /*37c0*/  @!PT LDS RZ, [RZ] ;  /* 0x00000000fffff984 */ /* 0x000fe20000000800 */
[----:B------:R-:W-:Y:S01]  /*37d0*/  @!PT LDS RZ, [RZ] ;  /* 0x00000000fffff984 */ /* 0x000fe20000000800 */
[----:B------:R-:W-:Y:S01]  /*37e0*/  @!PT LDS RZ, [RZ] ;  /* 0x00000000fffff984 */ /* 0x000fe20000000800 */
[----:B------:R2:W-:Y:S06]  /*37f0*/  MEMBAR.ALL.CTA ;  /* 0x0000000000007992 */ /* 0x0005ec0000008000 */
[----:B--2---:R-:W2:Y:S02]  /*3800*/  FENCE.VIEW.ASYNC.S ;  /* 0x00000000000073c6 */ /* 0x004ea40000000000 */
[----:B--2---:R-:W-:Y:S01]  /*3810*/  SYNCS.ARRIVE.TRANS64.RED.A1T0 RZ, [UR35], RZ ;  /* 0x000000ffffff79a7 */ /* 0x004fe20008100423 */
[----:B------:R-:W2:Y:S02]  /*3820*/  SYNCS.PHASECHK.TRANS64.TRYWAIT P0, [UR25+0xe0], R3 ;  /* 0x0000e003ff0075a7 */ /* 0x000ea40008001119 */
[----:B--23--:R-:W-:Y:S05]  /*3830*/  @!P0 BRA `(.L_x_52) ;  /* 0x0000005000e08947 */ /* 0x00cfea0003800000 */
.L_x_136:
[----:B------:R-:W-:Y:S05]  /*3840*/  BRA.U !UP4, `(.L_x_53) ;  /* 0x000000010cf87547 */ /* 0x000fea000b800000 */
[----:B--2---:R-:W-:Y:S01]  /*3850*/  IMAD.U32 R0, RZ, RZ, UR24 ;  /* 0x00000018ff007e24 */ /* 0x004fe2000f8e00ff */
[----:B------:R-:W-:-:S04]  /*3860*/  ULEA UR4, UR18, UR21, 0x3 ;  /* 0x0000001512047291 */ /* 0x000fc8000f8e18ff */
[----:B------:R-:W-:Y:S02]  /*3870*/  LEA R2, R0, R1, 0x2 ;  /* 0x0000000100027211 */ /* 0x000fe400078e10ff */
[----:B------:R-:W-:-:S04]  /*3880*/  SHF.L.U32 R0, R8, 0x1f, RZ ;  /* 0x0000001f08007819 */ /* 0x000fc800000006ff */
[----:B------:R-:W5:Y:S01]  /*3890*/  LDL R2, [R2] ;  /* 0x0000000002027983 */ /* 0x000f620000100800 */
[----:B------:R2:W3:Y:S01]  /*38a0*/  SYNCS.PHASECHK.TRANS64.TRYWAIT P2, [UR4], R0 ;  /* 0x00000000ff0075a7 */ /* 0x0004e20008041104 */
[----:B------:R-:W-:Y:S01]  /*38b0*/  UPLOP3.LUT UP2, UPT, UPT, UPT, UPT, 0x40, 0x4 ;  /* 0x000000000004789c */ /* 0x000fe20003f4e870 */
[----:B------:R-:W-:Y:S01]  /*38c0*/  UMOV UR20, UR36 ;  /* 0x0000002400147c82 */ /* 0x000fe20008000000 */
[----:B------:R-:W-:Y:S01]  /*38d0*/  UMOV UR19, UR34 ;  /* 0x0000002200137c82 */ /* 0x000fe20008000000 */
[----:B------:R-:W-:-:S08]  /*38e0*/  UMOV UR5, UR18 ;  /* 0x0000001200057c82 */ /* 0x000fd00008000000 */
.L_x_56:
[----:B------:R-:W-:Y:S02]  /*38f0*/  UIADD3 UR20, UPT, UPT, UR20, 0x1, URZ ;  /* 0x0000000114147890 */ /* 0x000fe4000fffe0ff */
[----:B------:R-:W-:Y:S02]  /*3900*/  ULEA UR17, UR5, UR21, 0x3 ;  /* 0x0000001505117291 */ /* 0x000fe4000f8e18ff */
[----:B------:R-:W-:Y:S01]  /*3910*/  UISETP.NE.AND UP3, UPT, UR20, URZ, UPT ;  /* 0x000000ff1400728c */ /* 0x000fe2000bf65270 */
[----:B--234-:R-:W-:Y:S10]  /*3920*/  @P2 BRA `(.L_x_54) ;  /* 0x00000000000c2947 */ /* 0x01cff40003800000 */
[----:B------:R-:W-:Y:S04]  /*3930*/  SHF.L.U32 R3, R8, 0x1f, RZ ;  /* 0x0000001f08037819 */ /* 0x000fe800000006ff */
[----:B------:R-:W3:Y:S02]  /*3940*/  SYNCS.PHASECHK.TRANS64.TRYWAIT P0, [UR17], R3 ;  /* 0x00000003ff0075a7 */ /* 0x000ee40008001111 */
[----:B---3--:R-:W-:Y:S05]  /*3950*/  @!P0 BRA `(.L_x_55) ;  /* 0x0000005000b08947 */ /* 0x008fea0003800000 */
.L_x_54:
[----:B------:R-:W-:Y:S01]  /*3960*/  UISETP.NE.AND UP0, UPT, UR19, 0x1, UPT ;  /* 0x000000011300788c */ /* 0x000fe2000bf05270 */
[----:B------:R-:W-:Y:S01]  /*3970*/  PLOP3.LUT P2, PT, PT, PT, PT, 0x80, 0x8 ;  /* 0x000000000008781c */ /* 0x000fe20003f4f070 */
[----:B------:R-:W-:Y:S01]  /*3980*/  UIADD3 UR4, UPT, UPT, UR5, 0x1, URZ ;  /* 0x0000000105047890 */ /* 0x000fe2000fffe0ff */
[----:B------:R-:W-:Y:S11]  /*3990*/  ELECT P1, URZ, PT ;  /* 0x0000000000ff782f */ /* 0x000ff60003820000 */
[----:B------:R-:W-:Y:S02]  /*39a0*/  @!UPT UIADD3 URZ, UPT, UPT, URZ, URZ, URZ ;  /* 0x000000fffffff290 */ /* 0x000fe4000fffe0ff */
[----:B-----5:R-:W-:Y:S01]  /*39b0*/  @P1 R2UR.BROADCAST UR8, R2 ;  /* 0x00000000020812ca */ /* 0x020fe200008e0000 */
[----:B------:R-:W-:Y:S01]  /*39c0*/  UISETP.NE.AND UP1, UPT, UR4, 0x8, UPT ;  /* 0x000000080400788c */ /* 0x000fe2000bf25270 */
[----:B------:R-:W-:Y:S01]  /*39d0*/  PLOP3.LUT P0, PT, PT, PT, UP0, 0x80, 0x8 ;  /* 0x000000000008781c */ /* 0x000fe20003f0f008 */
[----:B------:R-:W-:Y:S02]  /*39e0*/  ULEA UR10, UR5, UR23, 0x9 ;  /* 0x00000017050a7291 */ /* 0x000fe4000f8e48ff */
[----:B------:R-:W-:Y:S02]  /*39f0*/  USEL UR6, URZ, 0x1, UP1 ;  /* 0x00000001ff067887 */ /* 0x000fe40008800000 */
[----:B------:R-:W-:Y:S02]  /*3a00*/  USEL UR18, UR4, URZ, UP1 ;  /* 0x000000ff04127287 */ /* 0x000fe40008800000 */
[----:B------:R-:W-:Y:S02]  /*3a10*/  ULEA UR14, UR5, UR22, 0xa ;  /* 0x00000016050e7291 */ /* 0x000fe4000f8e50ff */
[----:B------:R-:W-:Y:S01]  /*3a20*/  @UP0 ULEA UR4, UR18, UR21, 0x3 ;  /* 0x0000001512040291 */ /* 0x000fe2000f8e18ff */
[----:B------:R-:W-:Y:S01]  /*3a30*/  LOP3.LUT R8, R8, UR6, RZ, 0x3c, !PT ;  /* 0x0000000608087c12 */ /* 0x000fe2000f8e3cff */
[----:B------:R-:W-:Y:S02]  /*3a40*/  UIADD3 UR6, UPT, UPT, UR10, 0x80, URZ ;  /* 0x000000800a067890 */ /* 0x000fe4000fffe0ff */
[----:B------:R-:W-:Y:S01]  /*3a50*/  UIADD3 UR12, UPT, UPT, UR10, 0x100, URZ ;  /* 0x000001000a0c7890 */ /* 0x000fe2000fffe0ff */
[----:B--2---:R-:W-:Y:S01]  /*3a60*/  @P0 SHF.L.U32 R0, R8, 0x1f, RZ ;  /* 0x0000001f08000819 */ /* 0x004fe200000006ff */
[----:B------:R-:W-:Y:S01]  /*3a70*/  UIADD3 UR19, UPT, UPT, UR19, -0x1, URZ ;  /* 0xffffffff13137890 */ /* 0x000fe2000fffe0ff */
[----:B------:R-:W-:Y:S02]  /*3a80*/  UMOV UR11, 0x40004040 ;  /* 0x40004040000b7882 */ /* 0x000fe40000000000 */
[----:B------:R4:W2:Y:S01]  /*3a90*/  @P0 SYNCS.PHASECHK.TRANS64.TRYWAIT P2, [UR4], R0 ;  /* 0x00000000ff0005a7 */ /* 0x0008a20008041104 */
[----:B------:R-:W-:Y:S11]  /*3aa0*/  ELECT P0, URZ, PT ;  /* 0x0000000000ff782f */ /* 0x000ff60003800000 */
[----:B------:R-:W-:Y:S02]  /*3ab0*/  @!UPT UIADD3 URZ, UPT, UPT, URZ, URZ, URZ ;  /* 0x000000fffffff290 */ /* 0x000fe4000fffe0ff */
[C---:B------:R-:W-:Y:S01]  /*3ac0*/  @P0 R2UR.BROADCAST UR16, R2.reuse ;  /* 0x00000000021002ca */ /* 0x040fe200008e0000 */
[----:B------:R-:W-:Y:S01]  /*3ad0*/  UIADD3 UR4, UPT, UPT, UR14, 0x80, URZ ;  /* 0x000000800e047890 */ /* 0x000fe2000fffe0ff */
[----:B------:R-:W-:Y:S01]  /*3ae0*/  ELECT P0, URZ, PT ;  /* 0x0000000000ff782f */ /* 0x000fe20003800000 */
[----:B------:R-:W-:Y:S01]  /*3af0*/  UMOV UR15, 0x40004040 ;  /* 0x40004040000f7882 */ /* 0x000fe20000000000 */
[----:B------:R-:W-:Y:S01]  /*3b00*/  UMOV UR7, 0x40004040 ;  /* 0x4000404000077882 */ /* 0x000fe20000000000 */
[----:B------:R3:W-:Y:S01]  /*3b10*/  UTCHMMA gdesc[UR14], gdesc[UR10], tmem[UR8], tmem[UR32], idesc[UR33], UP2 ;  /* 0x00ff200a0e0075ea */ /* 0x0007e20009000008 */
[----:B------:R-:W-:Y:S01]  /*3b20*/  UPLOP3.LUT UP2, UPT, UPT, UPT, UPT, 0x80, 0x8 ;  /* 0x000000000008789c */ /* 0x000fe20003f4f070 */
[----:B------:R-:W-:Y:S01]  /*3b30*/  UMOV UR5, 0x40004040 ;  /* 0x4000404000057882 */ /* 0x000fe20000000000 */
[----:B------:R-:W-:Y:S01]  /*3b40*/  UMOV UR13, 0x40004040 ;  /* 0x40004040000d7882 */ /* 0x000fe20000000000 */
[----:B------:R-:W-:Y:S04]  /*3b50*/  UMOV UR9, 0x40004040 ;  /* 0x4000404000097882 */ /* 0x000fe80000000000 */
[----:B------:R1:W-:Y:S01]  /*3b60*/  UTCHMMA gdesc[UR4], gdesc[UR6], tmem[UR16], tmem[UR30], idesc[UR31], UPT ;  /* 0x00ff1e06040075ea */ /* 0x0003e2000b800010 */
[----:B---3--:R-:W-:Y:S01]  /*3b70*/  UIADD3 UR8, UPT, UPT, UR14, 0x100, URZ ;  /* 0x000001000e087890 */ /* 0x008fe2000fffe0ff */
[C---:B------:R-:W-:Y:S02]  /*3b80*/  @P0 R2UR.BROADCAST UR15, R2.reuse ;  /* 0x00000000020f02ca */ /* 0x040fe400008e0000 */
[----:B------:R-:W-:Y:S01]  /*3b90*/  ELECT P0, URZ, PT ;  /* 0x0000000000ff782f */ /* 0x000fe20003800000 */
[----:B------:R-:W-:Y:S02]  /*3ba0*/  UIADD3 UR10, UPT, UPT, UR10, 0x180, URZ ;  /* 0x000001800a0a7890 */ /* 0x000fe4000fffe0ff */
[----:B-1----:R-:W-:Y:S10]  /*3bb0*/  UIADD3 UR6, UPT, UPT, UR14, 0x180, URZ ;  /* 0x000001800e067890 */ /* 0x002ff4000fffe0ff */
[----:B------:R-:W-:Y:S01]  /*3bc0*/  @P0 R2UR.BROADCAST UR14, R2 ;  /* 0x00000000020e02ca */ /* 0x000fe200008e0000 */
[----:B------:R-:W-:Y:S01]  /*3bd0*/  UIADD3 UR4, UPT, UPT, UR17, 0x40, URZ ;  /* 0x0000004011047890 */ /* 0x000fe2000fffe0ff */
[----:B------:R-:W-:Y:S01]  /*3be0*/  UMOV UR5, UR18 ;  /* 0x0000001200057c82 */ /* 0x000fe20008000000 */
[----:B------:R4:W-:Y:S10]  /*3bf0*/  UTCHMMA gdesc[UR8], gdesc[UR12], tmem[UR15], tmem[UR28], idesc[UR29], UPT ;  /* 0x00ff1c0c080075ea */ /* 0x0009f4000b80000f */
[----:B------:R4:W-:Y:S01]  /*3c00*/  UTCHMMA gdesc[UR6], gdesc[UR10], tmem[UR14], tmem[UR26], idesc[UR27], UPT ;  /* 0x00ff1a0a060075ea */ /* 0x0009e2000b80000e */
[----:B------:R4:W-:Y:S01]  /*3c10*/  UTCBAR [UR4], URZ ;  /* 0x000000ff040073e9 */ /* 0x0009e200080000ff */
[----:B------:R-:W-:Y:S05]  /*3c20*/  BRA.U UP3, `(.L_x_56) ;  /* 0xfffffffd03307547 */ /* 0x000fea000b83ffff */
.L_x_53:
[----:B----4-:R-:W-:Y:S01]  /*3c30*/  UIADD3 UR4, UPT, UPT, UR24, 0x1, URZ ;  /* 0x0000000118047890 */ /* 0x010fe2000fffe0ff */
[----:B------:R-:W-:Y:S01]  /*3c40*/  LOP3.LUT P0, RZ, R6, 0x1, RZ, 0xc0, !PT ;  /* 0x0000000106ff7812 */ /* 0x000fe2000780c0ff */
[----:B------:R-:W-:Y:S01]  /*3c50*/  UIADD3 UR5, UPT, UPT, UR25, 0xd0, URZ ;  /* 0x000000d019057890 */ /* 0x000fe2000fffe0ff */
[----:B------:R-:W-:Y:S01]  /*3c60*/  LOP3.LUT R9, R9, 0x1, RZ, 0x3c, !PT ;  /* 0x0000000109097812 */ /* 0x000fe200078e3cff */
[----:B------:R-:W-:-:S04]  /*3c70*/  UISETP.NE.AND UP0, UPT, UR4, 0x2, UPT ;  /* 0x000000020400788c */ /* 0x000fc8000bf05270 */
[----:B------:R-:W-:Y:S02]  /*3c80*/  USEL UR6, URZ, 0x1, UP0 ;  /* 0x00000001ff067887 */ /* 0x000fe40008000000 */
[----:B------:R-:W-:Y:S01]  /*3c90*/  USEL UR24, UR4, URZ, UP0 ;  /* 0x000000ff04187287 */ /* 0x000fe20008000000 */
[----:B------:R3:W-:Y:S03]  /*3ca0*/  UTCBAR [UR5], URZ ;  /* 0x000000ff050073e9 */ /* 0x0007e600080000ff */
[----:B------:R-:W-:Y:S01]  /*3cb0*/  LOP3.LUT R10, R10, UR6, RZ, 0x3c, !PT ;  /* 0x000000060a0a7c12 */ /* 0x000fe2000f8e3cff */
[----:B------:R-:W-:Y:S07]  /*3cc0*/  @P0 BRA `(.L_x_57) ;  /* 0xfffffff800a00947 */ /* 0x000fee000383ffff */
[----:B------:R-:W4:Y:S01]  /*3cd0*/  S2UR UR6, SR_CgaCtaId ;  /* 0x00000000000679c3 */ /* 0x000f220000008800 */
[----:B------:R-:W-:Y:S01]  /*3ce0*/  ELECT P0, URZ, PT ;  /* 0x0000000000ff782f */ /* 0x000fe20003800000 */
[----:B--2---:R-:W-:Y:S01]  /*3cf0*/  IMAD.MOV.U32 R0, RZ, RZ, 0x1 ;  /* 0x00000001ff007424 */ /* 0x004fe200078e00ff */
[----:B------:R-:W-:Y:S01]  /*3d00*/  UIADD3 UR21, UPT, UPT, UR21, 0xe0, URZ ;  /* 0x000000e015157890 */ /* 0x000fe2000fffe0ff */
[----:B------:R-:W-:Y:S01]  /*3d10*/  SHF.L.U32 R3, R10, 0x1f, RZ ;  /* 0x0000001f0a037819 */ /* 0x000fe200000006ff */
[----:B------:R-:W-:-:S03]  /*3d20*/  UMOV UR4, 0x40 ;  /* 0x0000004000047882 */ /* 0x000fc60000000000 */
[----:B------:R-:W-:Y:S01]  /*3d30*/  UVIRTCOUNT.DEALLOC.SMPOOL 0x80 ;  /* 0x000000800000784c */ /* 0x000fe20000000000 */
[----:B----4-:R-:W-:Y:S02]  /*3d40*/  ULEA UR6, UR6, UR4, 0x18 ;  /* 0x0000000406067291 */ /* 0x010fe4000f8ec0ff */
[----:B------:R-:W-:-:S07]  /*3d50*/  ULEA UR4, UR24, UR21, 0x3 ;  /* 0x0000001518047291 */ /* 0x000fce000f8e18ff */
[----:B------:R2:W-:Y:S02]  /*3d60*/  @P0 STS.U8 [UR6+0x1c], R0 ;  /* 0x00001c00ff000988 */ /* 0x0005e40008000006 */
[----:B------:R-:W4:Y:S02]  /*3d70*/  SYNCS.PHASECHK.TRANS64.TRYWAIT P0, [UR4], R3 ;  /* 0x00000003ff0075a7 */ /* 0x000f240008001104 */
[----:B--2-4-:R-:W-:Y:S05]  /*3d80*/  @!P0 BRA `(.L_x_58) ;  /* 0x0000004c00bc8947 */ /* 0x014fea0003800000 */
.L_x_139:
[----:B------:R-:W-:-:S04]  /*3d90*/  UIADD3 UR4, UPT, UPT, UR24, 0x1, URZ ;  /* 0x0000000118047890 */ /* 0x000fc8000fffe0ff */
[----:B------:R-:W-:-:S04]  /*3da0*/  UISETP.NE.AND UP0, UPT, UR4, 0x2, UPT ;  /* 0x000000020400788c */ /* 0x000fc8000bf05270 */
[----:B---3--:R-:W-:Y:S02]  /*3db0*/  USEL UR5, URZ, 0x1, UP0 ;  /* 0x00000001ff057887 */ /* 0x008fe40008000000 */
[----:B------:R-:W-:-:S04]  /*3dc0*/  USEL UR4, UR4, URZ, UP0 ;  /* 0x000000ff04047287 */ /* 0x000fc80008000000 */
[----:B------:R-:W-:Y:S01]  /*3dd0*/  ULEA UR4, UR4, UR21, 0x3 ;  /* 0x0000001504047291 */ /* 0x000fe2000f8e18ff */
[----:B--2---:R-:W-:-:S04]  /*3de0*/  LOP3.LUT R3, R10, UR5, RZ, 0x3c, !PT ;  /* 0x000000050a037c12 */ /* 0x004fc8000f8e3cff */
[----:B------:R-:W-:-:S04]  /*3df0*/  SHF.L.U32 R3, R3, 0x1f, RZ ;  /* 0x0000001f03037819 */ /* 0x000fc800000006ff */
[----:B------:R-:W2:Y:S02]  /*3e00*/  SYNCS.PHASECHK.TRANS64.TRYWAIT P0, [UR4], R3 ;  /* 0x00000003ff0075a7 */ /* 0x000ea40008001104 */
[----:B--2---:R-:W-:Y:S05]  /*3e10*/  @!P0 BRA `(.L_x_59) ;  /* 0x0000004c00b08947 */ /* 0x004fea0003800000 */
.L_x_141:
[----:B------:R-:W-:Y:S01]  /*3e20*/  NOP ;  /* 0x0000000000007918 */ /* 0x000fe20000000000 */
[----:B--2---:R-:W2:Y:S01]  /*3e30*/  LDS R0, [UR6+0x14] ;  /* 0x00001406ff007984 */ /* 0x004ea20008000800 */
[----:B------:R-:W-:Y:S01]  /*3e40*/  LOP3.LUT R2, R11, 0xffff, RZ, 0xc0, !PT ;  /* 0x0000ffff0b027812 */ /* 0x000fe200078ec0ff */
[----:B------:R-:W-:Y:S02]  /*3e50*/  IMAD.MOV.U32 R3, RZ, RZ, 0xffff ;  /* 0x0000ffffff037424 */ /* 0x000fe400078e00ff */
[----:B------:R-:W-:Y:S01]  /*3e60*/  IMAD.MOV.U32 R5, RZ, RZ, 0x1 ;  /* 0x00000001ff057424 */ /* 0x000fe200078e00ff */
[----:B------:R-:W-:-:S04]  /*3e70*/  SHF.R.U32.HI R2, RZ, 0x5, R2 ;  /* 0x00000005ff027819 */ /* 0x000fc80000011602 */
[-C--:B------:R-:W-:Y:S02]  /*3e80*/  SHF.L.U32 R3, R3, R2.reuse, RZ ;  /* 0x0000000203037219 */ /* 0x080fe400000006ff */
[----:B------:R-:W-:Y:S02]  /*3e90*/  SHF.L.U32 R5, R5, R2, RZ ;  /* 0x0000000205057219 */ /* 0x000fe400000006ff */
[----:B--2---:R-:W-:-:S04]  /*3ea0*/  LOP3.LUT R0, R0, R3, RZ, 0xc0, !PT ;  /* 0x0000000300007212 */ /* 0x004fc800078ec0ff */
[----:B------:R-:W-:-:S13]  /*3eb0*/  ISETP.NE.AND P0, PT, R0, R3, PT ;  /* 0x000000030000720c */ /* 0x000fda0003f05270 */
[----:B------:R-:W-:Y:S05]  /*3ec0*/  @P0 BRA `(.L_x_60) ;  /* 0x00000000005c0947 */ /* 0x000fea0003800000 */
[----:B------:R-:W2:Y:S02]  /*3ed0*/  LDS R0, [UR6+0x18] ;  /* 0x00001806ff007984 */ /* 0x000ea40008000800 */
[----:B--2---:R-:W-:-:S04]  /*3ee0*/  LOP3.LUT R0, R0, R5, RZ, 0xc0, !PT ;  /* 0x0000000500007212 */ /* 0x004fc800078ec0ff */
[----:B------:R-:W-:-:S13]  /*3ef0*/  ISETP.NE.AND P0, PT, R0, R5, PT ;  /* 0x000000050000720c */ /* 0x000fda0003f05270 */
[----:B------:R-:W-:Y:S05]  /*3f00*/  @P0 BRA `(.L_x_61) ;  /* 0x0000000000400947 */ /* 0x000fea0003800000 */
[----:B------:R-:W-:Y:S01]  /*3f10*/  R2UR UR4, R3 ;  /* 0x00000000030472ca */ /* 0x000fe200000e0000 */
[----:B------:R-:W2:Y:S01]  /*3f20*/  S2R R2, SR_LANEID ;  /* 0x0000000000027919 */ /* 0x000ea20000000000 */
[----:B------:R-:W-:-:S04]  /*3f30*/  LOP3.LUT R5, RZ, R5, RZ, 0x33, !PT ;  /* 0x00000005ff057212 */ /* 0x000fc800078e33ff */
[----:B------:R-:W3:Y:S07]  /*3f40*/  REDUX UR7, R5 ;  /* 0x00000000050773c4 */ /* 0x000eee0000000000 */
[----:B------:R-:W-:-:S03]  /*3f50*/  ULOP3.LUT UR5, URZ, UR4, URZ, 0x33, !UPT ;  /* 0x00000004ff057292 */ /* 0x000fc6000f8e33ff */
[----:B------:R-:W-:Y:S02]  /*3f60*/  VOTEU.ANY UR4, UPT, PT ;  /* 0x0000000000047886 */ /* 0x000fe400038e0100 */
[----:B------:R-:W-:Y:S01]  /*3f70*/  UFLO.U32 UR4, UR4 ;  /* 0x00000004000472bd */ /* 0x000fe200080e0000 */
[----:B------:R-:W-:-:S04]  /*3f80*/  IMAD.U32 R0, RZ, RZ, UR5 ;  /* 0x00000005ff007e24 */ /* 0x000fc8000f8e00ff */
[----:B------:R-:W4:Y:S02]  /*3f90*/  REDUX UR8, R0 ;  /* 0x00000000000873c4 */ /* 0x000f240000000000 */
[----:B------:R1:W-:Y:S01]  /*3fa0*/  UTCATOMSWS.AND URZ, UR5 ;  /* 0x0000000500ff79e3 */ /* 0x0003e20008000000 */
[----:B--2---:R-:W-:Y:S01]  /*3fb0*/  ISETP.EQ.U32.AND P0, PT, R2, UR4, PT ;  /* 0x0000000402007c0c */ /* 0x004fe2000bf02070 */
[----:B---3--:R-:W-:Y:S02]  /*3fc0*/  IMAD.U32 R2, RZ, RZ, UR7 ;  /* 0x00000007ff027e24 */ /* 0x008fe4000f8e00ff */
[----:B----4-:R-:W-:-:S10]  /*3fd0*/  IMAD.U32 R3, RZ, RZ, UR8 ;  /* 0x00000008ff037e24 */ /* 0x010fd4000f8e00ff */
[----:B------:R2:W-:Y:S04]  /*3fe0*/  @P0 ATOMS.AND RZ, [UR6+0x14], R3 ;  /* 0x00001403ffff098c */ /* 0x0005e8000a800006 */
[----:B------:R2:W-:Y:S01]  /*3ff0*/  @P0 ATOMS.AND RZ, [UR6+0x18], R2 ;  /* 0x00001802ffff098c */ /* 0x0005e2000a800006 */
[----:B-1----:R-:W-:Y:S05]  /*4000*/  BRA `(.L_x_62) ;  /* 0x0000000000147947 */ /* 0x002fea0003800000 */
.L_x_61:
[----:B------:R-:W-:Y:S02]  /*4010*/  MOV R2, 0x4030 ;  /* 0x0000403000027802 */ /* 0x000fe40000000f00 */
[----:B-1---5:R-:W-:Y:S05]  /*4020*/  CALL.REL.NOINC `($__internal_0_$__cuda_sm10x_tcgen05_guardrail_trap_col_being_dealloced_not_returned_by_alloc) ;  /* 0x0000005000247944 */ /* 0x022fea0003c00000 */
[----:B------:R-:W-:Y:S05]  /*4030*/  BRA `(.L_x_62) ;  /* 0x0000000000087947 */ /* 0x000fea0003800000 */
.L_x_60:
[----:B------:R-:W-:Y:S02]  /*4040*/  MOV R2, 0x4060 ;  /* 0x0000406000027802 */ /* 0x000fe40000000f00 */
[----:B-1---5:R-:W-:Y:S05]  /*4050*/  CALL.REL.NOINC `($__internal_2_$__cuda_sm10x_tcgen05_guardrail_trap_unallocated_columns_being_dealloced) ;  /* 0x0000005000307944 */ /* 0x022fea0003c00000 */
.L_x_62:
[----:B------:R-:W-:Y:S01]  /*4060*/  NOP ;  /* 0x0000000000007918 */ /* 0x000fe20000000000 */
[----:B------:R-:W-:Y:S05]  /*4070*/  EXIT ;  /* 0x000000000000794d */ /* 0x000fea0003800000 */
.L_x_46:
[----:B------:R-:W2:Y:S01]  /*4080*/  LDCU UR5, c[0x0][0x384] ;  /* 0x00007080ff0577ac */ /* 0x000ea20008000800 */
[----:B------:R-:W-:Y:S02]  /*4090*/  UISETP.NE.OR UP0, UPT, UR15, 0x3, !UP2 ;  /* 0x000000030f00788c */ /* 0x000fe4000d705670 */
[----:B--2---:R-:W-:-:S07]  /*40a0*/  UIADD3 UR5, UPT, UPT, UR5, 0x3f, URZ ;  /* 0x0000003f05057890 */ /* 0x004fce000fffe0ff */
[----:B------:R-:W-:Y:S05]  /*40b0*/  BRA.U UP0, `(.L_x_63) ;  /* 0x0000001500087547 */ /* 0x000fea000b800000 */
[----:B------:R-:W-:Y:S01]  /*40c0*/  USHF.R.S32.HI UR4, URZ, 0x1f, UR5 ;  /* 0x0000001fff047899 */ /* 0x000fe20008011405 */
[----:B------:R-:W2:Y:S01]  /*40d0*/  S2UR UR6, SR_CgaCtaId ;  /* 0x00000000000679c3 */ /* 0x000ea20000008800 */
[----:B------:R-:W3:Y:S01]  /*40e0*/  LDCU UR34, c[0x0][0x370] ;  /* 0x00006e00ff2277ac */ /* 0x000ee20008000800 */
[----:B------:R-:W-:Y:S01]  /*40f0*/  R2UR UR41, R88 ;  /* 0x00000000582972ca */ /* 0x000fe200000e0000 */
[----:B------:R-:W-:Y:S01]  /*4100*/  IMAD.MOV.U32 R12, RZ, RZ, 0x1 ;  /* 0x00000001ff0c7424 */ /* 0x000fe200078e00ff */
[----:B------:R-:W-:Y:S01]  /*4110*/  R2UR UR40, R89 ;  /* 0x00000000592872ca */ /* 0x000fe200000e0000 */
[----:B------:R-:W-:Y:S01]  /*4120*/  ULEA.HI UR4, UR4, UR5, URZ, 0x6 ;  /* 0x0000000504047291 */ /* 0x000fe2000f8f30ff */
[----:B------:R-:W-:Y:S01]  /*4130*/  IMAD.MOV.U32 R10, RZ, RZ, RZ ;  /* 0x000000ffff0a7224 */ /* 0x000fe200078e00ff */
[----:B------:R-:W3:Y:S01]  /*4140*/  LDCU.128 UR28, c[0x0][0xb10] ;  /* 0x00016200ff1c77ac */ /* 0x000ee20008000c00 */
[----:B------:R-:W4:Y:S01]  /*4150*/  LDC.64 R18, c[0x0][0x348] ;  /* 0x0000d200ff127b82 */ /* 0x000f220000000a00 */
[----:B------:R-:W-:Y:S01]  /*4160*/  IMAD.MOV.U32 R8, RZ, RZ, 0x2000 ;  /* 0x00002000ff087424 */ /* 0x000fe200078e00ff */
[----:B------:R-:W-:Y:S01]  /*4170*/  USHF.R.S32.HI UR26, URZ, 0x6, UR4 ;  /* 0x00000006ff1a7899 */ /* 0x000fe20008011404 */
[----:B------:R-:W1:Y:S05]  /*4180*/  LDCU UR33, c[0x0][0x374] ;  /* 0x00006e80ff2177ac */ /* 0x000e6a0008000800 */
[----:B------:R-:W-:Y:S01]  /*4190*/  IMAD.U32 R0, RZ, RZ, UR26 ;  /* 0x0000001aff007e24 */ /* 0x000fe2000f8e00ff */
[----:B------:R-:W3:Y:S04]  /*41a0*/  LDCU UR4, c[0x0][0xb30] ;  /* 0x00016600ff0477ac */ /* 0x000ee80008000800 */
[-C--:B------:R-:W-:Y:S01]  /*41b0*/  IABS R2, R0.reuse ;  /* 0x0000000000027213 */ /* 0x080fe20000000000 */
[----:B------:R-:W1:Y:S01]  /*41c0*/  LDCU UR18, c[0x0][0xb0c] ;  /* 0x00016180ff1277ac */ /* 0x000e620008000800 */
[----:B------:R-:W-:-:S02]  /*41d0*/  IABS R0, R0 ;  /* 0x0000000000007213 */ /* 0x000fc40000000000 */
[----:B------:R-:W-:Y:S01]  /*41e0*/  R2UR UR25, R2 ;  /* 0x00000000021972ca */ /* 0x000fe200000e0000 */
[----:B------:R-:W-:Y:S01]  /*41f0*/  UMOV UR22, 0x400 ;  /* 0x0000040000167882 */ /* 0x000fe20000000000 */
[----:B------:R-:W4:Y:S01]  /*4200*/  LDC.64 R2, c[0x0][0x888] ;  /* 0x00022200ff027b82 */ /* 0x000f220000000a00 */
[----:B------:R-:W4:Y:S01]  /*4210*/  LDCU UR46, c[0x0][0xb20] ;  /* 0x00016400ff2e77ac */ /* 0x000f220008000800 */
[----:B------:R-:W-:Y:S01]  /*4220*/  IMAD.MOV R0, RZ, RZ, -R0 ;  /* 0x000000ffff007224 */ /* 0x000fe200078e0a00 */
[----:B------:R-:W4:Y:S04]  /*4230*/  LDCU UR32, c[0x0][0x388] ;  /* 0x00007100ff2077ac */ /* 0x000f280008000800 */
[----:B------:R-:W-:Y:S01]  /*4240*/  R2UR UR42, R0 ;  /* 0x00000000002a72ca */ /* 0x000fe200000e0000 */
[----:B--2---:R-:W-:-:S03]  /*4250*/  ULEA UR22, UR6, UR22, 0x18 ;  /* 0x0000001606167291 */ /* 0x004fc6000f8ec0ff */
[----:B------:R-:W2:Y:S01]  /*4260*/  I2F.RP R5, UR25 ;  /* 0x0000001900057d06 */ /* 0x000ea20008209400 */
[----:B---3--:R-:W-:Y:S02]  /*4270*/  UISETP.NE.AND UP2, UPT, UR4, 0x1, UPT ;  /* 0x000000010400788c */ /* 0x008fe4000bf45270 */
[----:B------:R-:W-:Y:S02]  /*4280*/  UIMAD.WIDE.U32 UR10, UR34, UR28, URZ ;  /* 0x0000001c220a72a5 */ /* 0x000fe4000f8e00ff */
[----:B-1----:R-:W-:Y:S01]  /*4290*/  UIMAD.WIDE.U32 UR8, UR33, UR31, URZ ;  /* 0x0000001f210872a5 */ /* 0x002fe2000f8e00ff */
[----:B------:R-:W-:Y:S01]  /*42a0*/  UMOV UR4, URZ ;  /* 0x000000ff00047c82 */ /* 0x000fe20008000000 */
[----:B------:R-:W-:Y:S02]  /*42b0*/  UIADD3 UR35, UPT, UPT, UR22, 0xc8, URZ ;  /* 0x000000c816237890 */ /* 0x000fe4000fffe0ff */
[----:B------:R-:W-:Y:S02]  /*42c0*/  UISETP.GE.AND UP0, UPT, UR39, 0x1, UPT ;  /* 0x000000012700788c */ /* 0x000fe4000bf06270 */
[----:B------:R-:W-:Y:S01]  /*42d0*/  UISETP.NE.AND UP0, UPT, UR18, 0x1, UPT ;  /* 0x000000011200788c */ /* 0x000fe2000bf05270 */
[----:B----4-:R-:W-:Y:S01]  /*42e0*/  ISETP.NE.U32.AND P0, PT, R2, RZ, PT ;  /* 0x000000ff0200720c */ /* 0x010fe20003f05070 */
[----:B------:R-:W-:Y:S01]  /*42f0*/  UMOV UR38, UR11 ;  /* 0x0000000b00267c82 */ /* 0x000fe20008000000 */
[----:B--2---:R-:W1:Y:S01]  /*4300*/  MUFU.RCP R4, R5 ;  /* 0x0000000500047308 */ /* 0x004e620000001000 */
[----:B------:R-:W-:Y:S01]  /*4310*/  UMOV UR37, UR9 ;  /* 0x0000000900257c82 */ /* 0x000fe20008000000 */
[----:B------:R-:W-:Y:S01]  /*4320*/  ISETP.NE.AND.EX P0, PT, R3, RZ, PT, P0 ;  /* 0x000000ff0300720c */ /* 0x000fe20003f05300 */
[----:B------:R-:W-:Y:S01]  /*4330*/  UISETP.NE.AND UP0, UPT, UR30, 0x1, UPT ;  /* 0x000000011e00788c */ /* 0x000fe2000bf05270 */
[----:B------:R-:W2:Y:S01]  /*4340*/  LDC.64 R2, c[0x0][0x890] ;  /* 0x00022400ff027b82 */ /* 0x000ea20000000a00 */
[----:B------:R-:W-:Y:S01]  /*4350*/  UMOV UR24, URZ ;  /* 0x000000ff00187c82 */ /* 0x000fe20008000000 */
[----:B------:R-:W-:-:S02]  /*4360*/  UPLOP3.LUT UP1, UPT, UPT, UPT, UPT, 0x40, 0x4 ;  /* 0x000000000004789c */ /* 0x000fc40003f2e870 */
[----:B------:R-:W-:Y:S01]  /*4370*/  UISETP.NE.AND UP6, UPT, UR39, 0x1, UPT ;  /* 0x000000012700788c */ /* 0x000fe2000bfc5270 */
[----:B------:R-:W3:Y:S01]  /*4380*/  LDCU.64 UR16, c[0x0][0xb28] ;  /* 0x00016500ff1077ac */ /* 0x000ee20008000a00 */
[----:B------:R-:W-:Y:S02]  /*4390*/  UPRMT UR35, URZ, 0x654, UR35 ;  /* 0x00000654ff237896 */ /* 0x000fe40008000023 */
[----:B------:R-:W-:Y:S01]  /*43a0*/  USHF.R.U32.HI UR38, URZ, UR29, UR38 ;  /* 0x0000001dff267299 */ /* 0x000fe20008011626 */
[----:B-1----:R-:W-:Y:S01]  /*43b0*/  VIADD R4, R4, 0xffffffe ;  /* 0x0ffffffe04047836 */ /* 0x002fe20000000000 */
[----:B------:R-:W-:Y:S02]  /*43c0*/  USHF.R.U32.HI UR37, URZ, UR46, UR37 ;  /* 0x0000002eff257299 */ /* 0x000fe40008011625 */
[----:B------:R-:W-:Y:S02]  /*43d0*/  UISETP.NE.AND UP0, UPT, UR32, URZ, UPT ;  /* 0x000000ff2000728c */ /* 0x000fe4000bf05270 */
[----:B------:R-:W-:Y:S01]  /*43e0*/  UISETP.NE.AND UP5, UPT, UR26, URZ, UPT ;  /* 0x000000ff1a00728c */ /* 0x000fe2000bfa5270 */
[----:B------:R-:W1:Y:S01]  /*43f0*/  F2I.FTZ.U32.TRUNC.NTZ R4, R4 ;  /* 0x0000000400047305 */ /* 0x000e62000021f000 */
[----:B------:R-:W-:Y:S01]  /*4400*/  VOTEU.ANY UP4, P0 ;  /* 0x0000000000ff7886 */ /* 0x000fe20000080100 */
[----:B-1----:R-:W-:-:S13]  /*4410*/  R2UR UR5, R4 ;  /* 0x00000000040572ca */ /* 0x002fda00000e0000 */
[----:B------:R-:W-:-:S04]  /*4420*/  UIADD3 UR6, UPT, UPT, URZ, -UR5, URZ ;  /* 0x80000005ff067290 */ /* 0x000fc8000fffe0ff */
[----:B------:R-:W-:-:S04]  /*4430*/  UIMAD UR6, UR6, UR25, URZ ;  /* 0x00000019060672a4 */ /* 0x000fc8000f8e02ff */
[----:B------:R-:W-:-:S07]  /*4440*/  UIMAD.WIDE.U32 UR6, UR5, UR6, UR4 ;  /* 0x00000006050672a5 */ /* 0x000fce000f8e0004 */
[----:B--23--:R-:W-:-:S05]  /*4450*/  UMOV UR36, UR7 ;  /* 0x0000000700247c82 */ /* 0x00cfca0008000000 */
.L_x_72:
[----:B------:R-:W-:Y:S04]  /*4460*/  SHF.L.U32 R5, R10, 0x1f, RZ ;  /* 0x0000001f0a057819 */ /* 0x000fe800000006ff */
[----:B-1----:R-:W1:Y:S02]  /*4470*/  SYNCS.PHASECHK.TRANS64.TRYWAIT P0, [UR22+0xc0], R5 ;  /* 0x0000c005ff0075a7 */ /* 0x002e640008001116 */
[----:B-1----:R-:W-:Y:S05]  /*4480*/  @!P0 BRA `(.L_x_64) ;  /* 0x00000048002c8947 */ /* 0x002fea0003800000 */
.L_x_143:
[----:B-1----:R-:W1:Y:S01]  /*4490*/  LDS.128 R4, [UR22+0x100] ;  /* 0x00010016ff047984 */ /* 0x002e620008000c00 */
[----:B------:R-:W-:Y:S01]  /*44a0*/  @!PT LDS RZ, [RZ] ;  /* 0x00000000fffff984 */ /* 0x000fe20000000800 */
[----:B------:R-:W-:Y:S01]  /*44b0*/  @!PT LDS RZ, [RZ] ;  /* 0x00000000fffff984 */ /* 0x000fe20000000800 */
[----:B------:R-:W-:Y:S01]  /*44c0*/  @!PT LDS RZ, [RZ] ;  /* 0x00000000fffff984 */ /* 0x000fe20000000800 */
[----:B------:R-:W-:Y:S01]  /*44d0*/  @!PT LDS RZ, [RZ] ;  /* 0x00000000fffff984 */ /* 0x000fe20000000800 */
[----:B------:R2:W-:Y:S06]  /*44e0*/  MEMBAR.ALL.CTA ;  /* 0x0000000000007992 */ /* 0x0005ec0000008000 */
[----:B--2---:R-:W2:Y:S02]  /*44f0*/  FENCE.VIEW.ASYNC.S ;  /* 0x00000000000073c6 */ /* 0x004ea40000000000 */
[----:B--2---:R-:W-:Y:S01]  /*4500*/  SYNCS.ARRIVE.TRANS64.RED.A1T0 RZ, [UR35], RZ ;  /* 0x000000ffffff79a7 */ /* 0x004fe20008100423 */
[----:B-1----:R-:W-:Y:S11]  /*4510*/  LOP3.LUT P0, RZ, R6, 0x1, RZ, 0xc0, !PT ;  /* 0x0000000106ff7812 */ /* 0x002ff6000780c0ff */
[----:B------:R-:W-:Y:S02]  /*4520*/  @!UPT UIADD3 URZ, UPT, UPT, URZ, URZ, URZ ;  /* 0x000000fffffff290 */ /* 0x000fe4000fffe0ff */
[----:B------:R-:W-:Y:S01]  /*4530*/  VOTEU.ANY UP0, P0 ;  /* 0x0000000000ff7886 */ /* 0x000fe20000000100 */
[----:B------:R-:W-:Y:S11]  /*4540*/  PLOP3.LUT P0, PT, PT, PT, UP0, 0x80, 0x8 ;  /* 0x000000000008781c */ /* 0x000ff60003f0f008 */
[----:B------:R-:W-:Y:S02]  /*4550*/  @!UPT UIADD3 URZ, UPT, UPT, URZ, URZ, URZ ;  /* 0x000000fffffff290 */ /* 0x000fe4000fffe0ff */
[----:B------:R-:W-:Y:S02]  /*4560*/  @P0 MOV R9, R4 ;  /* 0x0000000400090202 */ /* 0x000fe40000000f00 */
[----:B------:R-:W-:Y:S02]  /*4570*/  @P0 LOP3.LUT R0, R5, 0xffff, RZ, 0xc0, !PT ;  /* 0x0000ffff05000812 */ /* 0x000fe400078ec0ff */
[----:B------:R-:W-:Y:S02]  /*4580*/  @P0 R2UR UR5, R9 ;  /* 0x00000000090502ca */ /* 0x000fe400000e0000 */
[----:B------:R-:W-:Y:S11]  /*4590*/  @P0 R2UR UR4, R0 ;  /* 0x00000000000402ca */ /* 0x000ff600000e0000 */
[----:B------:R-:W-:Y:S02]  /*45a0*/  @UP0 UMOV UR15, UR5 ;  /* 0x00000005000f0c82 */ /* 0x000fe40008000000 */
[----:B------:R-:W-:Y:S01]  /*45b0*/  @UP0 UMOV UR14, UR4 ;  /* 0x00000004000e0c82 */ /* 0x000fe20008000000 */
[----:B------:R-:W-:Y:S09]  /*45c0*/  UISETP.GE.AND UP0, UPT, UR39, 0x1, UPT ;  /* 0x000000012700788c */ /* 0x000ff2000bf06270 */
[----:B------:R-:W-:Y:S05]  /*45d0*/  BRA.U !UP0, `(.L_x_65) ;  /* 0x0000000108b47547 */ /* 0x000fea000b800000 */
[----:B------:R-:W-:Y:S02]  /*45e0*/  UIMAD.WIDE.U32 UR8, UR14, UR31, URZ ;  /* 0x0000001f0e0872a5 */ /* 0x000fe4000f8e00ff */
[----:B------:R-:W-:Y:S02]  /*45f0*/  UP2UR UR19, UPR, URZ, 0x2 ;  /* 0x00000002ff137883 */ /* 0x000fe40008000000 */
[----:B------:R-:W-:Y:S02]  /*4600*/  UISETP.NE.AND UP1, UPT, UR30, 0x1, UPT ;  /* 0x000000011e00788c */ /* 0x000fe4000bf25270 */
[----:B------:R-:W-:Y:S02]  /*4610*/  UIMAD.WIDE.U32 UR10, UR15, UR28, URZ ;  /* 0x0000001c0f0a72a5 */ /* 0x000fe4000f8e00ff */
[----:B------:R-:W-:Y:S02]  /*4620*/  USEL UR4, UR33, UR37, !UP1 ;  /* 0x0000002521047287 */ /* 0x000fe4000c800000 */
[----:B------:R-:W-:Y:S02]  /*4630*/  UISETP.NE.AND UP0, UPT, UR18, 0x1, UPT ;  /* 0x000000011200788c */ /* 0x000fe4000bf05270 */
[----:B------:R-:W-:Y:S02]  /*4640*/  UIMAD.WIDE.U32 UR12, UR4, UR16, URZ ;  /* 0x00000010040c72a5 */ /* 0x000fe4000f8e00ff */
[----:B------:R-:W-:Y:S01]  /*4650*/  USEL UR7, UR34, UR38, !UP0 ;  /* 0x0000002622077287 */ /* 0x000fe2000c000000 */
[----:B------:R-:W-:Y:S02]  /*4660*/  UMOV UR5, UR9 ;  /* 0x0000000900057c82 */ /* 0x000fe40008000000 */
[----:B------:R-:W-:Y:S02]  /*4670*/  USHF.R.U32.HI UR6, URZ, UR46, UR5 ;  /* 0x0000002eff067299 */ /* 0x000fe40008011605 */
[----:B------:R-:W-:Y:S02]  /*4680*/  UIMAD.WIDE.U32 UR20, UR7, UR16, URZ ;  /* 0x00000010071472a5 */ /* 0x000fe4000f8e00ff */
[----:B------:R-:W-:Y:S02]  /*4690*/  USEL UR6, UR14, UR6, !UP1 ;  /* 0x000000060e067287 */ /* 0x000fe4000c800000 */
[----:B------:R-:W-:Y:S01]  /*46a0*/  UISETP.NE.AND UP1, UPT, UR19, URZ, UPT ;  /* 0x000000ff1300728c */ /* 0x000fe2000bf25270 */
[----:B------:R-:W-:Y:S01]  /*46b0*/  UMOV UR5, UR11 ;  /* 0x0000000b00057c82 */ /* 0x000fe20008000000 */
[----:B------:R-:W-:Y:S02]  /*46c0*/  UIMAD.WIDE.U32 UR10, UR6, UR16, URZ ;  /* 0x00000010060a72a5 */ /* 0x000fe4000f8e00ff */
[----:B------:R-:W-:Y:S03]  /*46d0*/  USHF.R.U32.HI UR8, URZ, UR29, UR5 ;  /* 0x0000001dff087299 */ /* 0x000fe60008011605 */
[----:B------:R-:W-:Y:S02]  /*46e0*/  UMOV UR5, UR13 ;  /* 0x0000000d00057c82 */ /* 0x000fe40008000000 */
[----:B------:R-:W-:Y:S03]  /*46f0*/  @UP6 USHF.R.U32.HI UR4, URZ, UR17, UR5 ;  /* 0x00000011ff046299 */ /* 0x000fe60008011605 */
[----:B------:R-:W-:Y:S01]  /*4700*/  UMOV UR5, UR21 ;  /* 0x0000001500057c82 */ /* 0x000fe20008000000 */
[----:B------:R-:W-:Y:S02]  /*4710*/  UIMAD UR4, UR39, UR4, URZ ;  /* 0x00000004270472a4 */ /* 0x000fe4000f8e02ff */
[----:B------:R-:W-:Y:S02]  /*4720*/  @UP6 USHF.R.U32.HI UR7, URZ, UR17, UR5 ;  /* 0x00000011ff076299 */ /* 0x000fe40008011605 */
[----:B------:R-:W-:Y:S02]  /*4730*/  USEL UR5, UR15, UR8, !UP0 ;  /* 0x000000080f057287 */ /* 0x000fe4000c000000 */
[----:B------:R-:W-:Y:S02]  /*4740*/  UIMAD UR8, UR39, UR7, URZ ;  /* 0x00000007270872a4 */ /* 0x000fe4000f8e02ff */
[----:B------:R-:W-:Y:S03]  /*4750*/  UISETP.GE.AND UP0, UPT, UR6, UR4, UPT ;  /* 0x000000040600728c */ /* 0x000fe6000bf06270 */
[----:B------:R-:W-:Y:S01]  /*4760*/  UMOV UR4, UR11 ;  /* 0x0000000b00047c82 */ /* 0x000fe20008000000 */
[----:B------:R-:W-:Y:S02]  /*4770*/  UISETP.GE.OR UP0, UPT, UR5, UR8, UP0 ;  /* 0x000000080500728c */ /* 0x000fe40008706670 */
[----:B------:R-:W-:Y:S02]  /*4780*/  USHF.R.U32.HI UR4, URZ, UR17, UR4 ;  /* 0x00000011ff047299 */ /* 0x000fe40008011604 */
[----:B------:R-:W-:Y:S02]  /*4790*/  UIMAD.WIDE.U32 UR8, UR5, UR16, URZ ;  /* 0x00000010050872a5 */ /* 0x000fe4000f8e00ff */
[----:B------:R-:W-:Y:S04]  /*47a0*/  USEL UR10, UR6, UR4, !UP6 ;  /* 0x00000004060a7287 */ /* 0x000fe8000f000000 */
[----:B------:R-:W-:Y:S01]  /*47b0*/  UIADD3 UR11, UPT, UPT, -UR10, URZ, URZ ;  /* 0x000000ff0a0b7290 */ /* 0x000fe2000fffe1ff */
[----:B------:R-:W-:Y:S02]  /*47c0*/  @!UP0 UMOV UR4, UR9 ;  /* 0x0000000900048c82 */ /* 0x000fe40008000000 */
[----:B------:R-:W-:Y:S02]  /*47d0*/  @!UP0 USHF.R.U32.HI UR4, URZ, UR17, UR4 ;  /* 0x00000011ff048299 */ /* 0x000fe40008011604 */
[----:B------:R-:W-:Y:S02]  /*47e0*/  UIMAD UR8, UR39, UR11, UR6 ;  /* 0x0000000b270872a4 */ /* 0x000fe4000f8e0206 */
[----:B------:R-:W-:Y:S04]  /*47f0*/  @!UP0 USEL UR4, UR5, UR4, !UP6 ;  /* 0x0000000405048287 */ /* 0x000fe8000f000000 */
[----:B------:R-:W-:Y:S02]  /*4800*/  @!UP0 UIMAD UR8, UR7, UR8, UR4 ;  /* 0x00000008070882a4 */ /* 0x000fe4000f8e0204 */
[----:B------:R-:W-:Y:S02]  /*4810*/  @!UP0 UIADD3 UR9, UPT, UPT, UR10, -UR4, URZ ;  /* 0x800000040a098290 */ /* 0x000fe4000fffe0ff */
[----:B------:R-:W-:Y:S02]  /*4820*/  UIADD3 UR4, UPT, UPT, -UR5, URZ, URZ ;  /* 0x000000ff05047290 */ /* 0x000fe4000fffe1ff */
[----:B------:R-:W-:Y:S02]  /*4830*/  UIADD3 UR7, UPT, UPT, -UR6, URZ, URZ ;  /* 0x000000ff06077290 */ /* 0x000fe4000fffe1ff */
[----:B------:R-:W-:Y:S02]  /*4840*/  @!UP0 UIMAD UR6, UR9, UR39, UR5 ;  /* 0x00000027090682a4 */ /* 0x000fe4000f8e0205 */
[----:B------:R-:W-:Y:S02]  /*4850*/  UIMAD UR15, UR18, UR4, UR15 ;  /* 0x00000004120f72a4 */ /* 0x000fe4000f8e020f */
[----:B------:R-:W-:Y:S01]  /*4860*/  UIMAD UR4, UR30, UR7, UR14 ;  /* 0x000000071e0472a4 */ /* 0x000fe2000f8e020e */
[----:B------:R-:W-:Y:S02]  /*4870*/  @!UP0 UMOV UR5, UR8 ;  /* 0x0000000800058c82 */ /* 0x000fe40008000000 */
[----:B------:R-:W-:Y:S02]  /*4880*/  UIMAD UR15, UR5, UR18, UR15 ;  /* 0x00000012050f72a4 */ /* 0x000fe4000f8e020f */
[----:B------:R-:W-:Y:S11]  /*4890*/  UIMAD UR14, UR6, UR30, UR4 ;  /* 0x0000001e060e72a4 */ /* 0x000ff6000f8e0204 */
[----:B------:R-:W-:Y:S01]  /*48a0*/  @!UPT UIADD3 URZ, UPT, UPT, URZ, URZ, URZ ;  /* 0x000000fffffff290 */ /* 0x000fe2000fffe0ff */
.L_x_65:
[----:B------:R-:W1:Y:S01]  /*48b0*/  @!UP2 LDCU.128 UR8, c[0x0][0xb10] ;  /* 0x00016200ff08a7ac */ /* 0x000e620008000c00 */
[----:B------:R-:W-:Y:S04]  /*48c0*/  MOV R0, UR23 ;  /* 0x0000001700007c02 */ /* 0x000fe80008000f00 */
[----:B------:R-:W-:Y:S01]  /*48d0*/  IABS R0, R0 ;  /* 0x0000000000007213 */ /* 0x000fe20000000000 */
[----:B------:R-:W2:Y:S01]  /*48e0*/  @!UP2 LDCU UR5, c[0x0][0xb0c] ;  /* 0x00016180ff05a7ac */ /* 0x000ea20008000800 */
[----:B-1----:R-:W-:Y:S07]  /*48f0*/  UIMAD.WIDE.U32 UR6, UR15, UR8, URZ ;  /* 0x000000080f0672a5 */ /* 0x002fee000f8e00ff */
[----:B------:R-:W-:Y:S01]  /*4900*/  @!UP2 UMOV UR4, UR7 ;  /* 0x000000070004ac82 */ /* 0x000fe20008000000 */
[----:B--2---:R-:W-:Y:S02]  /*4910*/  @!UP2 UISETP.NE.AND UP0, UPT, UR5, 0x1, UPT ;  /* 0x000000010500a88c */ /* 0x004fe4000bf05270 */
[----:B------:R-:W-:Y:S02]  /*4920*/  @!UP2 USHF.R.U32.HI UR4, URZ, UR9, UR4 ;  /* 0x00000009ff04a299 */ /* 0x000fe40008011604 */
[----:B------:R-:W-:Y:S02]  /*4930*/  UIMAD.WIDE.U32 UR6, UR14, UR11, URZ ;  /* 0x0000000b0e0672a5 */ /* 0x000fe4000f8e00ff */
[----:B------:R-:W-:Y:S02]  /*4940*/  @!UP2 USEL UR8, UR15, UR4, !UP0 ;  /* 0x000000040f08a287 */ /* 0x000fe4000c000000 */
[----:B------:R-:W-:Y:S03]  /*4950*/  @!UP2 UISETP.NE.AND UP0, UPT, UR10, 0x1, UPT ;  /* 0x000000010a00a88c */ /* 0x000fe6000bf05270 */
[----:B------:R-:W-:Y:S02]  /*4960*/  @!UP2 UMOV UR6, UR7 ;  /* 0x000000070006ac82 */ /* 0x000fe40008000000 */
[----:B------:R-:W1:Y:S02]  /*4970*/  @!UP2 LDCU UR4, c[0x0][0xb20] ;  /* 0x00016400ff04a7ac */ /* 0x000e640008000800 */
[----:B-1----:R-:W-:Y:S04]  /*4980*/  @!UP2 USHF.R.U32.HI UR6, URZ, UR4, UR6 ;  /* 0x00000004ff06a299 */ /* 0x002fe80008011606 */
[----:B------:R-:W-:Y:S04]  /*4990*/  @!UP2 USEL UR6, UR14, UR6, !UP0 ;  /* 0x000000060e06a287 */ /* 0x000fe8000c000000 */
[----:B------:R-:W-:Y:S02]  /*49a0*/  @!UP2 UIADD3 UR4, UPT, UPT, -UR8, UR6, URZ ;  /* 0x000000060804a290 */ /* 0x000fe4000fffe1ff */
[----:B------:R-:W-:Y:S02]  /*49b0*/  @!UP2 UIADD3 UR6, UPT, UPT, UR8, -UR6, URZ ;  /* 0x800000060806a290 */ /* 0x000fe4000fffe0ff */
[----:B------:R-:W-:Y:S02]  /*49c0*/  @!UP2 UIMAD UR15, UR4, UR5, UR15 ;  /* 0x00000005040fa2a4 */ /* 0x000fe4000f8e020f */
[----:B------:R-:W-:Y:S01]  /*49d0*/  @!UP2 UIMAD UR14, UR6, UR10, UR14 ;  /* 0x0000000a060ea2a4 */ /* 0x000fe2000f8e020e */
[----:B------:R-:W-:Y:S11]  /*49e0*/  BRA.U UP1, `(.L_x_66) ;  /* 0x0000000101107547 */ /* 0x000ff6000b800000 */
[----:B------:R-:W-:Y:S04]  /*49f0*/  MOV R9, UR43 ;  /* 0x0000002b00097c02 */ /* 0x000fe80008000f00 */
[----:B------:R-:W-:Y:S04]  /*4a00*/  SHF.L.U32 R14, R9, 0x1f, RZ ;  /* 0x0000001f090e7819 */ /* 0x000fe800000006ff */
[----:B------:R-:W1:Y:S02]  /*4a10*/  SYNCS.PHASECHK.TRANS64.TRYWAIT P1, [UR22+0xb8], R14 ;  /* 0x0000b80eff0075a7 */ /* 0x000e640008021116 */
[----:B-1----:R-:W-:Y:S05]  /*4a20*/  @!P1 BRA `(.L_x_67) ;  /* 0x0000004000dc9947 */ /* 0x002fea0003800000 */
.L_x_66:
[----:B------:R-:W-:Y:S01]  /*4a30*/  UISETP.NE.AND UP1, UPT, UR32, URZ, UPT ;  /* 0x000000ff2000728c */ /* 0x000fe2000bf25270 */
[----:B------:R-:W-:Y:S01]  /*4a40*/  R2UR UR4, R0 ;  /* 0x00000000000472ca */ /* 0x000fe200000e0000 */
[----:B------:R-:W-:Y:S01]  /*4a50*/  USHF.L.U32 UR11, UR27, 0x7, URZ ;  /* 0x000000071b0b7899 */ /* 0x000fe200080006ff */
[----:B------:R-:W-:Y:S05]  /*4a60*/  IMAD.U32 R0, RZ, RZ, UR32 ;  /* 0x00000020ff007e24 */ /* 0x000fea000f8e00ff */
[----:B------:R-:W-:Y:S04]  /*4a70*/  IABS R11, R0 ;  /* 0x00000000000b7213 */ /* 0x000fe80000000000 */
[----:B------:R-:W2:Y:S02]  /*4a80*/  I2F.RP R16, R11 ;  /* 0x0000000b00107306 */ /* 0x000ea40000209400 */
[----:B------:R-:W-:Y:S07]  /*4a90*/  UIMAD.WIDE.U32 UR6, UR36, UR4, URZ ;  /* 0x00000004240672a5 */ /* 0x000fee000f8e00ff */
[----:B------:R-:W-:Y:S02]  /*4aa0*/  UMOV UR12, UR7 ;  /* 0x00000007000c7c82 */ /* 0x000fe40008000000 */
[----:B------:R-:W-:Y:S04]  /*4ab0*/  UIMAD UR4, UR12, UR42, UR4 ;  /* 0x0000002a0c0472a4 */ /* 0x000fe8000f8e0204 */
[----:B------:R-:W-:Y:S01]  /*4ac0*/  UISETP.GT.U32.AND UP0, UPT, UR25, UR4, UPT ;  /* 0x000000041900728c */ /* 0x000fe2000bf04070 */
[----:B--2---:R-:W2:Y:S10]  /*4ad0*/  MUFU.RCP R0, R16 ;  /* 0x0000001000007308 */ /* 0x004eb40000001000 */
[----:B------:R-:W-:Y:S02]  /*4ae0*/  @!UP0 UIADD3 UR4, UPT, UPT, UR4, -UR25, URZ ;  /* 0x8000001904048290 */ /* 0x000fe4000fffe0ff */
[----:B------:R-:W-:Y:S02]  /*4af0*/  @!UP0 UIADD3 UR12, UPT, UPT, UR12, 0x1, URZ ;  /* 0x000000010c0c8890 */ /* 0x000fe4000fffe0ff */
[----:B------:R-:W-:Y:S02]  /*4b00*/  UISETP.GE.U32.AND UP0, UPT, UR4, UR25, UPT ;  /* 0x000000190400728c */ /* 0x000fe4000bf06070 */
[----:B------:R-:W-:Y:S01]  /*4b10*/  ULOP3.LUT UR4, UR23, UR26, URZ, 0x3c, !UPT ;  /* 0x0000001a17047292 */ /* 0x000fe2000f8e3cff */
[----:B--2---:R-:W-:Y:S04]  /*4b20*/  VIADD R13, R0, 0xffffffe ;  /* 0x0ffffffe000d7836 */ /* 0x004fe80000000000 */
[----:B------:R-:W1:Y:S04]  /*4b30*/  F2I.FTZ.U32.TRUNC.NTZ R15, R13 ;  /* 0x0000000d000f7305 */ /* 0x000e68000021f000 */
[----:B------:R-:W-:Y:S02]  /*4b40*/  @UP0 UIADD3 UR12, UPT, UPT, UR12, 0x1, URZ ;  /* 0x000000010c0c0890 */ /* 0x000fe4000fffe0ff */
[----:B------:R-:W-:Y:S01]  /*4b50*/  UISETP.GE.AND UP0, UPT, UR4, URZ, UPT ;  /* 0x000000ff0400728c */ /* 0x000fe2000bf06270 */
[--C-:B-1----:R-:W-:Y:S10]  /*4b60*/  IMAD.MOV R14, RZ, RZ, -R15.reuse ;  /* 0x000000ffff0e7224 */ /* 0x102ff400078e0a0f */
[----:B------:R-:W-:Y:S02]  /*4b70*/  @!UP0 UIADD3 UR12, UPT, UPT, -UR12, URZ, URZ ;  /* 0x000000ff0c0c8290 */ /* 0x000fe4000fffe1ff */
[----:B------:R-:W-:Y:S01]  /*4b80*/  @!UP5 ULOP3.LUT UR12, URZ, UR26, URZ, 0x33, !UPT ;  /* 0x0000001aff0cd292 */ /* 0x000fe2000f8e33ff */
[----:B------:R-:W-:Y:S02]  /*4b90*/  IMAD R9, R14, R11, RZ ;  /* 0x0000000b0e097224 */ /* 0x000fe400078e02ff */
[----:B------:R-:W-:Y:S01]  /*4ba0*/  IMAD.MOV.U32 R14, RZ, RZ, RZ ;  /* 0x000000ffff0e7224 */ /* 0x000fe200078e00ff */
[----:B------:R-:W-:Y:S02]  /*4bb0*/  ULOP3.LUT UR4, UR12, UR32, URZ, 0x3c, !UPT ;  /* 0x000000200c047292 */ /* 0x000fe4000f8e3cff */
[----:B------:R-:W-:Y:S01]  /*4bc0*/  MOV R0, UR12 ;  /* 0x0000000c00007c02 */ /* 0x000fe20008000f00 */
[----:B------:R-:W-:Y:S01]  /*4bd0*/  IMAD.HI.U32 R15, R15, R9, R14 ;  /* 0x000000090f0f7227 */ /* 0x000fe200078e000e */
[----:B------:R-:W-:Y:S02]  /*4be0*/  UISETP.GE.AND UP0, UPT, UR4, URZ, UPT ;  /* 0x000000ff0400728c */ /* 0x000fe4000bf06270 */
[----:B------:R-:W-:Y:S01]  /*4bf0*/  IABS R0, R0 ;  /* 0x0000000000007213 */ /* 0x000fe20000000000 */
[----:B------:R-:W-:Y:S04]  /*4c00*/  UIADD3 UR4, UPT, UPT, -UR12, URZ, URZ ;  /* 0x000000ff0c047290 */ /* 0x000fe8000fffe1ff */
[----:B------:R-:W-:Y:S01]  /*4c10*/  IMAD.HI.U32 R15, R15, R0, RZ ;  /* 0x000000000f0f7227 */ /* 0x000fe200078e00ff */
[----:B------:R-:W-:Y:S03]  /*4c20*/  UIMAD UR4, UR26, UR4, UR23 ;  /* 0x000000041a0472a4 */ /* 0x000fe6000f8e0217 */
[----:B------:R-:W-:Y:S01]  /*4c30*/  IMAD.MOV R9, RZ, RZ, -R15 ;  /* 0x000000ffff097224 */ /* 0x000fe200078e0a0f */
[----:B------:R-:W-:Y:S03]  /*4c40*/  USHF.L.U32 UR10, UR4, 0x6, URZ ;  /* 0x00000006040a7899 */ /* 0x000fe600080006ff */
[C---:B------:R-:W-:Y:S05]  /*4c50*/  IMAD R0, R11.reuse, R9, R0 ;  /* 0x000000090b007224 */ /* 0x040fea00078e0200 */
[----:B------:R-:W-:Y:S11]  /*4c60*/  ISETP.GT.U32.AND P1, PT, R11, R0, PT ;  /* 0x000000000b00720c */ /* 0x000ff60003f24070 */
[----:B------:R-:W-:Y:S02]  /*4c70*/  @!UPT UIADD3 URZ, UPT, UPT, URZ, URZ, URZ ;  /* 0x000000fffffff290 */ /* 0x000fe4000fffe0ff */
[-C--:B------:R-:W-:Y:S01]  /*4c80*/  @!P1 IADD3 R0, PT, PT, R0, -R11.reuse, RZ ;  /* 0x8000000b00009210 */ /* 0x080fe20007ffe0ff */
[----:B------:R-:W-:Y:S01]  /*4c90*/  @!P1 VIADD R15, R15, 0x1 ;  /* 0x000000010f0f9836 */ /* 0x000fe20000000000 */
[----:B------:R-:W-:Y:S02]  /*4ca0*/  ISETP.NE.U32.AND P1, PT, R2, RZ, PT ;  /* 0x000000ff0200720c */ /* 0x000fe40003f25070 */
[----:B------:R-:W-:Y:S02]  /*4cb0*/  ISETP.GE.U32.AND P2, PT, R0, R11, PT ;  /* 0x0000000b0000720c */ /* 0x000fe40003f46070 */
[----:B------:R-:W-:Y:S11]  /*4cc0*/  ISETP.NE.AND.EX P1, PT, R3, RZ, PT, P1 ;  /* 0x000000ff0300720c */ /* 0x000ff60003f25310 */
[----:B------:R-:W-:Y:S02]  /*4cd0*/  @P2 IADD3 R15, PT, PT, R15, 0x1, RZ ;  /* 0x000000010f0f2810 */ /* 0x000fe40007ffe0ff */
[----:B------:R-:W-:Y:S02]  /*4ce0*/  ISETP.NE.U32.AND P2, PT, R2, RZ, PT ;  /* 0x000000ff0200720c */ /* 0x000fe40003f45070 */
[----:B------:R-:W-:Y:S02]  /*4cf0*/  R2UR UR13, R15 ;  /* 0x000000000f0d72ca */ /* 0x000fe400000e0000 */
[----:B------:R-:W-:Y:S11]  /*4d00*/  ISETP.NE.AND.EX P2, PT, R3, RZ, PT, P2 ;  /* 0x000000ff0300720c */ /* 0x000ff60003f45320 */
[----:B------:R-:W-:Y:S02]  /*4d10*/  @!UP0 UIADD3 UR13, UPT, UPT, -UR13, URZ, URZ ;  /* 0x000000ff0d0d8290 */ /* 0x000fe4000fffe1ff */
[----:B------:R-:W-:Y:S04]  /*4d20*/  @!UP1 ULOP3.LUT UR13, URZ, UR32, URZ, 0x33, !UPT ;  /* 0x00000020ff0d9292 */ /* 0x000fe8000f8e33ff */
[----:B------:R-:W-:Y:S04]  /*4d30*/  UIADD3 UR5, UPT, UPT, -UR13, URZ, URZ ;  /* 0x000000ff0d057290 */ /* 0x000fe8000fffe1ff */
[----:B------:R-:W-:Y:S01]  /*4d40*/  UIMAD UR12, UR32, UR5, UR12 ;  /* 0x00000005200c72a4 */ /* 0x000fe2000f8e020c */
[----:B------:R-:W-:Y:S11]  /*4d50*/  @!P2 BRA `(.L_x_68) ;  /* 0x000000000030a947 */ /* 0x000ff60003800000 */
[----:B------:R-:W-:Y:S01]  /*4d60*/  UPLOP3.LUT UP3, UPT, UPT, UPT, UP4, 0x80, 0x8 ;  /* 0x000000000008789c */ /* 0x000fe20003f6f040 */
[----:B------:R-:W-:Y:S01]  /*4d70*/  HFMA2 R94, -RZ, RZ, 0, 5.9604644775390625e-08 ;  /* 0x00000001ff5e7431 */ /* 0x000fe200000001ff */
[----:B------:R-:W1:Y:S04]  /*4d80*/  LDCU.64 UR4, c[0x0][0x358] ;  /* 0x00006b00ff0477ac */ /* 0x000e680008000a00 */
[----:B------:R-:W-:Y:S11]  /*4d90*/  PLOP3.LUT P2, PT, PT, PT, UP3, 0x80, 0x8 ;  /* 0x000000000008781c */ /* 0x000ff60003f4f038 */
[----:B------:R-:W-:Y:S02]  /*4da0*/  @!UPT UIADD3 URZ, UPT, UPT, URZ, URZ, URZ ;  /* 0x000000fffffff290 */ /* 0x000fe4000fffe0ff */
[----:B------:R-:W2:Y:S01]  /*4db0*/  @P2 LDC.64 R14, c[0x0][0x888] ;  /* 0x00022200ff0e2b82 */ /* 0x000ea20000000a00 */
[----:B------:R-:W-:Y:S04]  /*4dc0*/  @P2 IMAD R0, R17, R2, RZ ;  /* 0x0000000211002224 */ /* 0x000fe800078e02ff */
[----:B--2---:R-:W-:Y:S01]  /*4dd0*/  @P2 IMAD.WIDE R14, R0, 0x4, R14 ;  /* 0x00000004000e2825 */ /* 0x004fe200078e020e */
[----:B------:R-:W-:Y:S04]  /*4de0*/  MOV R0, 0x1 ;  /* 0x0000000100007802 */ /* 0x000fe80000000f00 */
[----:B-1---5:R1:W5:Y:S01]  /*4df0*/  @P2 LDG.E R41, desc[UR4][R14.64] ;  /* 0x000000040e292981 */ /* 0x022362000c1e1900 */
[----:B------:R-:W-:Y:S01]  /*4e00*/  @!P2 PRMT R94, R0, 0x7610, R94 ;  /* 0x00007610005ea816 */ /* 0x000fe2000000005e */
[----:B-1----:R-:W2:Y:S06]  /*4e10*/  @!P2 LDC R41, c[0x0][0x880] ;  /* 0x00022000ff29ab82 */ /* 0x002eac0000000800 */
.L_x_68:
[----:B--2--5:R-:W-:Y:S01]  /*4e20*/  @!P1 FSETP.EQ.AND P3, PT, R41, RZ, PT ;  /* 0x000000ff2900920b */ /* 0x024fe20003f62000 */
[----:B------:R-:W-:Y:S01]  /*4e30*/  @!UPT UIADD3 URZ, UPT, UPT, URZ, URZ, URZ ;  /* 0x000000fffffff290 */ /* 0x000fe2000fffe0ff */
[----:B------:R-:W-:Y:S11]  /*4e40*/  @!P1 BRA `(.L_x_69) ;  /* 0x0000000000149947 */ /* 0x000ff60003800000 */
[----:B------:R-:W-:Y:S02]  /*4e50*/  LOP3.LUT P1, RZ, R94, 0xff, RZ, 0xc0, !PT ;  /* 0x000000ff5eff7812 */ /* 0x000fe4000782c0ff */
[----:B------:R-:W-:Y:S04]  /*4e60*/  PLOP3.LUT P3, PT, PT, PT, UP3, 0x80, 0x8 ;  /* 0x000000000008781c */ /* 0x000fe80003f6f038 */
[----:B------:R-:W-:Y:S07]  /*4e70*/  PLOP3.LUT P3, PT, P3, PT, PT, 0x8, 0x80 ;  /* 0x000000000080781c */ /* 0x000fee0001f6e170 */
[----:B------:R-:W-:Y:S11]  /*4e80*/  @P1 FSETP.EQ.AND P3, PT, R41, RZ, PT ;  /* 0x000000ff2900120b */ /* 0x000ff60003f62000 */
[----:B------:R-:W-:Y:S02]  /*4e90*/  @!UPT UIADD3 URZ, UPT, UPT, URZ, URZ, URZ ;  /* 0x000000fffffff290 */ /* 0x000fe4000fffe0ff */
.L_x_69:
[----:B------:R-:W-:Y:S01]  /*4ea0*/  ULEA UR4, UR24, UR22, 0x3 ;  /* 0x0000001618047291 */ /* 0x000fe2000f8e18ff */
[----:B------:R-:W-:Y:S02]  /*4eb0*/  SHF.L.U32 R9, R12, 0x1f, RZ ;  /* 0x0000001f0c097819 */ /* 0x000fe400000006ff */
[----:B------:R-:W-:Y:S04]  /*4ec0*/  ELECT P2, URZ, PT ;  /* 0x0000000000ff782f */ /* 0x000fe80003840000 */
[----:B------:R-:W-:Y:S02]  /*4ed0*/  PLOP3.LUT P2, PT, P3, P2, PT, 0xf2, 0x2f ;  /* 0x00000000002f781c */ /* 0x000fe40001f45e72 */
[----:B------:R-:W1:Y:S02]  /*4ee0*/  SYNCS.PHASECHK.TRANS64.TRYWAIT P1, [UR4+0x98], R9 ;  /* 0x00009809ff0075a7 */ /* 0x000e640008021104 */
[----:B-1----:R-:W-:Y:S09]  /*4ef0*/  @!P1 BRA `(.L_x_70) ;  /* 0x0000003c00c09947 */ /* 0x002ff20003800000 */
.L_x_146:
[----:B------:R-:W2:Y:S01]  /*4f00*/  S2UR UR23, SR_CgaCtaId ;  /* 0x00000000001779c3 */ /* 0x000ea20000008800 */
[----:B------:R-:W-:Y:S01]  /*4f10*/  VOTEU.ALL UP0, P2 ;  /* 0x0000000000ff7886 */ /* 0x000fe20001000000 */
[----:B-1----:R-:W-:Y:S01]  /*4f20*/  @!P2 IADD3 R9, P1, PT, R18, 0x580, RZ ;  /* 0x000005801209a810 */ /* 0x002fe20007f3e0ff */
[----:B------:R-:W-:Y:S01]  /*4f30*/  UIADD3 UR6, UPT, UPT, UR24, 0x1, URZ ;  /* 0x0000000118067890 */ /* 0x000fe2000fffe0ff */
[----:B------:R-:W-:Y:S01]  /*4f40*/  @P0 SHF.R.U32.HI R17, RZ, 0x10, R5 ;  /* 0x00000010ff110819 */ /* 0x000fe20000011605 */
[----:B------:R-:W-:Y:S01]  /*4f50*/  UIADD3 UR9, UPT, UPT, UR4, 0x80, URZ ;  /* 0x0000008004097890 */ /* 0x000fe2000fffe0ff */
[----:B------:R-:W-:Y:S01]  /*4f60*/  @!P2 R2UR UR7, R9 ;  /* 0x000000000907a2ca */ /* 0x000fe200000e0000 */
[----:B------:R-:W-:Y:S01]  /*4f70*/  @!UP0 ULEA UR5, UR24, UR22, 0xd ;  /* 0x0000001618058291 */ /* 0x000fe2000f8e68ff */
[----:B------:R-:W-:Y:S01]  /*4f80*/  @!P2 IMAD.X R0, RZ, RZ, R19, P1 ;  /* 0x000000ffff00a224 */ /* 0x000fe200008e0613 */
[----:B------:R-:W-:Y:S01]  /*4f90*/  UMOV UR44, 0x0 ;  /* 0x00000000002c7882 */ /* 0x000fe20000000000 */
[----:B------:R-:W-:Y:S01]  /*4fa0*/  UMOV UR45, 0x10000000 ;  /* 0x10000000002d7882 */ /* 0x000fe20000000000 */
[----:B------:R-:W-:Y:S02]  /*4fb0*/  @!UP0 UIADD3 UR8, UPT, UPT, UR5, 0x200, URZ ;  /* 0x0000020005088890 */ /* 0x000fe4000fffe0ff */
[----:B------:R-:W-:Y:S01]  /*4fc0*/  UISETP.NE.AND UP0, UPT, UR6, 0x3, UPT ;  /* 0x000000030600788c */ /* 0x000fe2000bf05270 */
[----:B------:R-:W-:Y:S01]  /*4fd0*/  @!P2 R2UR UR5, R0 ;  /* 0x000000000005a2ca */ /* 0x000fe200000e0000 */
[----:B------:R-:W-:Y:S02]  /*4fe0*/  @!P2 IMAD.MOV.U32 R0, RZ, RZ, 0x2000 ;  /* 0x00002000ff00a424 */ /* 0x000fe400078e00ff */
[----:B------:R-:W-:Y:S02]  /*4ff0*/  USEL UR6, UR6, URZ, UP0 ;  /* 0x000000ff06067287 */ /* 0x000fe40008000000 */
[----:B------:R-:W-:Y:S01]  /*5000*/  IMAD.U32 R14, RZ, RZ, UR7 ;  /* 0x00000007ff0e7e24 */ /* 0x000fe2000f8e00ff */
[----:B------:R-:W-:Y:S02]  /*5010*/  USEL UR19, URZ, 0x1, UP0 ;  /* 0x00000001ff137887 */ /* 0x000fe40008000000 */
[----:B------:R-:W-:Y:S02]  /*5020*/  VOTEU.ALL UP0, P2 ;  /* 0x0000000000ff7886 */ /* 0x000fe40001000000 */
[----:B------:R-:W-:Y:S01]  /*5030*/  @!P2 R2UR UR20, R14 ;  /* 0x000000000e14a2ca */ /* 0x000fe200000e0000 */
[----:B--2---:R-:W-:Y:S01]  /*5040*/  UPRMT UR7, UR23, 0x654, UR9 ;  /* 0x0000065417077896 */ /* 0x004fe20008000009 */
[----:B------:R-:W-:Y:S01]  /*5050*/  LOP3.LUT R12, R12, UR19, RZ, 0x3c, !PT ;  /* 0x000000130c0c7c12 */ /* 0x000fe2000f8e3cff */
[----:B------:R-:W-:Y:S01]  /*5060*/  IMAD.U32 R15, RZ, RZ, UR5 ;  /* 0x00000005ff0f7e24 */ /* 0x000fe2000f8e00ff */
[----:B------:R-:W-:Y:S02]  /*5070*/  ULEA UR5, UR6, UR22, 0x3 ;  /* 0x0000001606057291 */ /* 0x000fe4000f8e18ff */
[----:B------:R-:W-:Y:S02]  /*5080*/  SHF.L.U32 R11, R12, 0x1f, RZ ;  /* 0x0000001f0c0b7819 */ /* 0x000fe400000006ff */
[----:B------:R-:W-:Y:S11]  /*5090*/  @!P2 R2UR UR21, R15 ;  /* 0x000000000f15a2ca */ /* 0x000ff600000e0000 */
[----:B------:R-:W-:Y:S02]  /*50a0*/  @!UPT UIADD3 URZ, UPT, UPT, URZ, URZ, URZ ;  /* 0x000000fffffff290 */ /* 0x000fe4000fffe0ff */
[----:B------:R1:W-:Y:S01]  /*50b0*/  @!UP0 UTMALDG.4D [UR8], [UR20], desc[UR44] ;  /* 0x00002c08140085b4 */ /* 0x0003e20008019000 */
[----:B------:R1:W-:Y:S01]  /*50c0*/  @!P2 SYNCS.ARRIVE.TRANS64.RED.A0TR RZ, [UR4+0x80], R0 ;  /* 0x00008000ffffa9a7 */ /* 0x0003e20008300404 */
[----:B------:R-:W-:Y:S01]  /*50d0*/  SYNCS.ARRIVE.TRANS64.RED.A1T0 RZ, [UR7], RZ ;  /* 0x000000ffffff79a7 */ /* 0x000fe20008100407 */
[----:B------:R-:W2:Y:S02]  /*50e0*/  SYNCS.PHASECHK.TRANS64.TRYWAIT P1, [UR5+0x98], R11 ;  /* 0x0000980bff0075a7 */ /* 0x000ea40008021105 */
[----:B-12---:R-:W-:Y:S05]  /*50f0*/  @!P1 BRA `(.L_x_71) ;  /* 0x0000003c00589947 */ /* 0x006fea0003800000 */
.L_x_148:
[----:B------:R-:W2:Y:S01]  /*5100*/  S2UR UR19, SR_CgaCtaId ;  /* 0x00000000001379c3 */ /* 0x000ea20000008800 */
[----:B------:R-:W-:Y:S01]  /*5110*/  UIADD3 UR9, UPT, UPT, UR5, 0x80, URZ ;  /* 0x0000008005097890 */ /* 0x000fe2000fffe0ff */
[----:B------:R-:W-:Y:S01]  /*5120*/  @!P2 IADD3 R9, P1, PT, R18, 0x580, RZ ;  /* 0x000005801209a810 */ /* 0x000fe20007f3e0ff */
[----:B------:R-:W-:Y:S01]  /*5130*/  UIADD3 UR23, UPT, UPT, UR14, UR41, URZ ;  /* 0x000000290e177290 */ /* 0x000fe2000fffe0ff */
[----:B------:R-:W-:Y:S01]  /*5140*/  LOP3.LUT R10, R10, 0x1, RZ, 0x3c, !PT ;  /* 0x000000010a0a7812 */ /* 0x000fe200078e3cff */
[----:B------:R-:W-:Y:S01]  /*5150*/  VOTEU.ALL UP0, P2 ;  /* 0x0000000000ff7886 */ /* 0x000fe20001000000 */
[----:B------:R-:W-:Y:S01]  /*5160*/  UMOV UR20, 0x0 ;  /* 0x0000000000147882 */ /* 0x000fe20000000000 */
[----:B-1----:R-:W-:Y:S01]  /*5170*/  @!P2 IMAD.X R0, RZ, RZ, R19, P1 ;  /* 0x000000ffff00a224 */ /* 0x002fe200008e0613 */
[----:B------:R-:W-:Y:S01]  /*5180*/  UMOV UR21, 0x10000000 ;  /* 0x1000000000157882 */ /* 0x000fe20000000000 */
[----:B------:R-:W-:Y:S02]  /*5190*/  UIADD3 UR27, UPT, UPT, UR15, UR40, URZ ;  /* 0x000000280f1b7290 */ /* 0x000fe4000fffe0ff */
[----:B------:R-:W-:Y:S02]  /*51a0*/  @!UP0 ULEA UR4, UR6, UR22, 0xd ;  /* 0x0000001606048291 */ /* 0x000fe4000f8e68ff */
[----:B------:R-:W-:Y:S02]  /*51b0*/  UIADD3 UR6, UPT, UPT, UR6, 0x1, URZ ;  /* 0x0000000106067890 */ /* 0x000fe4000fffe0ff */
[----:B------:R-:W-:Y:S02]  /*51c0*/  @!UP0 UIADD3 UR10, UPT, UPT, UR10, 0x20, URZ ;  /* 0x000000200a0a8890 */ /* 0x000fe4000fffe0ff */
[----:B------:R-:W-:Y:S01]  /*51d0*/  @!UP0 UIADD3 UR8, UPT, UPT, UR4, 0x200, URZ ;  /* 0x0000020004088890 */ /* 0x000fe2000fffe0ff */
[----:B------:R-:W-:Y:S01]  /*51e0*/  @!P2 R2UR UR4, R0 ;  /* 0x000000000004a2ca */ /* 0x000fe200000e0000 */
[----:B------:R-:W-:Y:S02]  /*51f0*/  UISETP.NE.AND UP0, UPT, UR6, 0x3, UPT ;  /* 0x000000030600788c */ /* 0x000fe4000bf05270 */
[----:B------:R-:W-:Y:S02]  /*5200*/  UPLOP3.LUT UP1, UPT, UPT, UPT, UPT, 0x80, 0x8 ;  /* 0x000000000008789c */ /* 0x000fe40003f2f070 */
[----:B------:R-:W-:Y:S01]  /*5210*/  USEL UR24, UR6, URZ, UP0 ;  /* 0x000000ff06187287 */ /* 0x000fe20008000000 */
[----:B------:R-:W-:Y:S02]  /*5220*/  @!P2 R2UR UR6, R9 ;  /* 0x000000000906a2ca */ /* 0x000fe400000e0000 */
[----:B------:R-:W-:Y:S02]  /*5230*/  PLOP3.LUT P0, PT, PT, PT, UP0, 0x80, 0x8 ;  /* 0x000000000008781c */ /* 0x000fe40003f0f008 */
[----:B------:R-:W-:Y:S02]  /*5240*/  VOTEU.ALL UP0, P2 ;  /* 0x0000000000ff7886 */ /* 0x000fe40001000000 */
[----:B------:R-:W-:Y:S01]  /*5250*/  SEL R9, RZ, 0x1, P0 ;  /* 0x00000001ff097807 */ /* 0x000fe20000000000 */
[----:B------:R-:W-:Y:S01]  /*5260*/  IMAD.U32 R15, RZ, RZ, UR4 ;  /* 0x00000004ff0f7e24 */ /* 0x000fe2000f8e00ff */
[----:B--2---:R-:W-:Y:S01]  /*5270*/  UPRMT UR4, UR19, 0x654, UR9 ;  /* 0x0000065413047896 */ /* 0x004fe20008000009 */
[----:B------:R-:W-:Y:S02]  /*5280*/  LOP3.LUT P0, RZ, R6, 0x1, RZ, 0xc0, !PT ;  /* 0x0000000106ff7812 */ /* 0x000fe4000780c0ff */
[----:B------:R-:W-:Y:S02]  /*5290*/  LOP3.LUT R12, R12, R9, RZ, 0x3c, !PT ;  /* 0x000000090c0c7212 */ /* 0x000fe400078e3cff */
[----:B------:R-:W-:Y:S01]  /*52a0*/  IMAD.U32 R14, RZ, RZ, UR6 ;  /* 0x00000006ff0e7e24 */ /* 0x000fe2000f8e00ff */
[----:B------:R-:W-:Y:S04]  /*52b0*/  @!P2 R2UR UR7, R15 ;  /* 0x000000000f07a2ca */ /* 0x000fe800000e0000 */
[----:B------:R-:W-:Y:S11]  /*52c0*/  @!P2 R2UR UR6, R14 ;  /* 0x000000000e06a2ca */ /* 0x000ff600000e0000 */
[----:B------:R-:W-:Y:S02]  /*52d0*/  @!UPT UIADD3 URZ, UPT, UPT, URZ, URZ, URZ ;  /* 0x000000fffffff290 */ /* 0x000fe4000fffe0ff */
[----:B------:R1:W-:Y:S01]  /*52e0*/  @!UP0 UTMALDG.4D [UR8], [UR6], desc[UR20] ;  /* 0x00001408060085b4 */ /* 0x0003e20008019000 */
[----:B------:R1:W-:Y:S01]  /*52f0*/  @!P2 SYNCS.ARRIVE.TRANS64.RED.A0TR RZ, [UR5+0x80], R8 ;  /* 0x00008008ffffa9a7 */ /* 0x0003e20008300405 */
[----:B------:R-:W-:Y:S01]  /*5300*/  SYNCS.ARRIVE.TRANS64.RED.A1T0 RZ, [UR4], RZ ;  /* 0x000000ffffff79a7 */ /* 0x000fe20008100404 */
[----:B------:R-:W-:Y:S05]  /*5310*/  @P0 BRA `(.L_x_72) ;  /* 0xfffffff000500947 */ /* 0x000fea000383ffff */
[----:B------:R-:W-:Y:S01]  /*5320*/  UIADD3 UR22, UPT, UPT, UR22, 0x98, URZ ;  /* 0x0000009816167890 */ /* 0x000fe2000fffe0ff */
[----:B------:R-:W-:-:S03]  /*5330*/  SHF.L.U32 R3, R12, 0x1f, RZ ;  /* 0x0000001f0c037819 */ /* 0x000fc600000006ff */
[----:B------:R-:W-:-:S09]  /*5340*/  ULEA UR4, UR24, UR22, 0x3 ;  /* 0x0000001618047291 */ /* 0x000fd2000f8e18ff */
[----:B------:R-:W2:Y:S02]  /*5350*/  SYNCS.PHASECHK.TRANS64.TRYWAIT P0, [UR4], R3 ;  /* 0x00000003ff0075a7 */ /* 0x000ea40008001104 */
[----:B--2---:R-:W-:Y:S05]  /*5360*/  @!P0 BRA `(.L_x_73) ;  /* 0x0000003800d48947 */ /* 0x004fea0003800000 */
.L_x_150:
[----:B------:R-:W-:-:S04]  /*5370*/  UIADD3 UR4, UPT, UPT, UR24, 0x1, URZ ;  /* 0x0000000118047890 */ /* 0x000fc8000fffe0ff */
[----:B------:R-:W-:-:S04]  /*5380*/  UISETP.NE.AND UP0, UPT, UR4, 0x3, UPT ;  /* 0x000000030400788c */ /* 0x000fc8000bf05270 */
[----:B------:R-:W-:Y:S02]  /*5390*/  USEL UR4, UR4, URZ, UP0 ;  /* 0x000000ff04047287 */ /* 0x000fe40008000000 */
[----:B------:R-:W-:-:S04]  /*53a0*/  PLOP3.LUT P0, PT, PT, PT, UP0, 0x80, 0x8 ;  /* 0x000000000008781c */ /* 0x000fc80003f0f008 */
[----:B--2---:R-:W-:Y:S01]  /*53b0*/  SEL R3, RZ, 0x1, P0 ;  /* 0x00000001ff037807 */ /* 0x004fe20000000000 */
[----:B------:R-:W-:-:S03]  /*53c0*/  IMAD.U32 R0, RZ, RZ, UR4 ;  /* 0x00000004ff007e24 */ /* 0x000fc6000f8e00ff */
[----:B------:R-:W-:Y:S02]  /*53d0*/  LOP3.LUT R12, R12, R3, RZ, 0x3c, !PT ;  /* 0x000000030c0c7212 */ /* 0x000fe400078e3cff */
[C---:B------:R-:W-:Y:S01]  /*53e0*/  LEA R2, R0.reuse, UR22, 0x3 ;  /* 0x0000001600027c11 */ /* 0x040fe2000f8e18ff */
[----:B------:R-:W-:Y:S01]  /*53f0*/  VIADD R0, R0, 0x1 ;  /* 0x0000000100007836 */ /* 0x000fe20000000000 */
[----:B------:R-:W-:-:S04]  /*5400*/  SHF.L.U32 R3, R12, 0x1f, RZ ;  /* 0x0000001f0c037819 */ /* 0x000fc800000006ff */
[----:B------:R-:W2:Y:S01]  /*5410*/  SYNCS.PHASECHK.TRANS64.TRYWAIT P1, [R2+URZ], R3 ;  /* 0x00000003020075a7 */ /* 0x000ea200080211ff */
[----:B------:R-:W-:-:S04]  /*5420*/  ISETP.NE.AND P0, PT, R0, 0x3, PT ;  /* 0x000000030000780c */ /* 0x000fc80003f05270 */
[----:B------:R-:W-:Y:S02]  /*5430*/  SEL R5, RZ, 0x1, P0 ;  /* 0x00000001ff057807 */ /* 0x000fe40000000000 */
[----:B------:R-:W-:Y:S02]  /*5440*/  SEL R0, R0, RZ, P0 ;  /* 0x000000ff00007207 */ /* 0x000fe40000000000 */
[----:B------:R-:W-:Y:S01]  /*5450*/  LOP3.LUT R5, R12, R5, RZ, 0x3c, !PT ;  /* 0x000000050c057212 */ /* 0x000fe200078e3cff */
[----:B--2---:R-:W-:Y:S06]  /*5460*/  @!P1 BRA `(.L_x_74) ;  /* 0x0000003800ac9947 */ /* 0x004fec0003800000 */
.L_x_151:
[----:B------:R-:W-:Y:S02]  /*5470*/  LEA R0, R0, UR22, 0x3 ;  /* 0x0000001600007c11 */ /* 0x000fe4000f8e18ff */
[----:B------:R-:W-:-:S07]  /*5480*/  SHF.L.U32 R5, R5, 0x1f, RZ ;  /* 0x0000001f05057819 */ /* 0x000fce00000006ff */
.L_x_75:
[----:B---3--:R3:W4:Y:S02]  /*5490*/  SYNCS.PHASECHK.TRANS64.TRYWAIT P0, [R0+URZ], R5 ;  /* 0x00000005000075a7 */ /* 0x00872400080011ff */
[----:B----4-:R-:W-:Y:S05]  /*54a0*/  @!P0 NANOSLEEP.SYNCS 0x989680 ;  /* 0x009896800000895d */ /* 0x010fea0003900000 */
[----:B------:R-:W4:Y:S02]  /*54b0*/  @!P0 SYNCS.PHASECHK.TRANS64 P0, [R0+URZ], R5 ;  /* 0x00000005000085a7 */ /* 0x000f2400080010ff */
[----:B-1--4-:R-:W-:Y:S05]  /*54c0*/  @P0 EXIT ;  /* 0x000000000000094d */ /* 0x012fea0003800000 */
[----:B------:R-:W-:Y:S05]  /*54d0*/  BRA `(.L_x_75) ;  /* 0xfffffffc00ec7947 */ /* 0x000fea000383ffff */
.L_x_63:
[----:B------:R-:W-:-:S06]  /*54e0*/  UISETP.GE.AND UP0, UPT, UR15, 0x4, UPT ;  /* 0x000000040f00788c */ /* 0x000fcc000bf06270 */
[----:B------:R-:W-:-:S13]  /*54f0*/  PLOP3.LUT P0, PT, PT, PT, UP0, 0x80, 0x8 ;  /* 0x000000000008781c */ /* 0x000fda0003f0f008 */
[----:B-1----:R-:W-:Y:S05]  /*5500*/  @!P0 EXIT ;  /* 0x000000000000894d */ /* 0x002fea0003800000 */
[----:B------:R-:W1:Y:S08]  /*5510*/  S2UR UR4, SR_CgaCtaId ;  /* 0x00000000000479c3 */ /* 0x000e700000008800 */
[----:B------:R-:W-:Y:S01]  /*5520*/  BAR.SYNC.DEFER_BLOCKING 0x6, 0xa0 ;  /* 0x0182800000007b1d */ /* 0x000fe20000010000 */
[C---:B------:R-:W-:Y:S01]  /*5530*/  IMAD.SHL.U32 R0, R101.reuse, 0x20, RZ ;  /* 0x0000002065007824 */ /* 0x040fe200078e00ff */
[C---:B------:R-:W-:Y:S01]  /*5540*/  SHF.L.U32 R37, R101.reuse, 0x10, RZ ;  /* 0x0000001065257819 */ /* 0x040fe200000006ff */
[C---:B------:R-:W-:Y:S01]  /*5550*/  IMAD.SHL.U32 R109, R101.reuse, 0x4, RZ ;  /* 0x00000004656d7824 */ /* 0x040fe200078e00ff */
[C---:B------:R-:W-:Y:S01]  /*5560*/  LOP3.LUT R102, R101.reuse, 0x2, RZ, 0xc0, !PT ;  /* 0x0000000265667812 */ /* 0x040fe200078ec0ff */
[----:B------:R-:W-:Y:S01]  /*5570*/  USHF.R.S32.HI UR52, URZ, 0x1f, UR5 ;  /* 0x0000001fff347899 */ /* 0x000fe20008011405 */
[----:B------:R-:W-:Y:S01]  /*5580*/  LOP3.LUT R6, R0, 0xc0, RZ, 0xc0, !PT ;  /* 0x000000c000067812 */ /* 0x000fe200078ec0ff */
[----:B------:R-:W-:Y:S01]  /*5590*/  UMOV UR50, 0x400 ;  /* 0x0000040000327882 */ /* 0x000fe20000000000 */
[----:B------:R-:W2:Y:S01]  /*55a0*/  LDCU.64 UR6, c[0x0][0x888] ;  /* 0x00011100ff0677ac */ /* 0x000ea20008000a00 */
[----:B------:R-:W3:Y:S01]  /*55b0*/  LDC.64 R76, c[0x0][0x888] ;  /* 0x00022200ff4c7b82 */ /* 0x000ee20000000a00 */
[C---:B------:R-:W-:Y:S01]  /*55c0*/  LOP3.LUT R93, R101.reuse, 0x60, RZ, 0xc0, !PT ;  /* 0x00000060655d7812 */ /* 0x040fe200078ec0ff */
[----:B------:R-:W-:Y:S01]  /*55d0*/  HFMA2 R36, -RZ, RZ, 0, 0 ;  /* 0x00000000ff247431 */ /* 0x000fe200000001ff */
[----:B------:R-:W-:Y:S01]  /*55e0*/  LOP3.LUT R101, R101, 0x4, RZ, 0xc0, !PT ;  /* 0x0000000465657812 */ /* 0x000fe200078ec0ff */
[----:B------:R-:W-:Y:S01]  /*55f0*/  ULEA.HI UR52, UR52, UR5, URZ, 0x6 ;  /* 0x0000000534347291 */ /* 0x000fe2000f8f30ff */
[----:B------:R-:W-:Y:S01]  /*5600*/  LOP3.LUT R109, R6, 0x18, R109, 0xf8, !PT ;  /* 0x00000018066d7812 */ /* 0x000fe200078ef86d */
[----:B------:R-:W-:Y:S01]  /*5610*/  IMAD.MOV.U32 R92, RZ, RZ, 0x1 ;  /* 0x00000001ff5c7424 */ /* 0x000fe200078e00ff */
[----:B------:R-:W-:Y:S01]  /*5620*/  IADD3 R108, PT, PT, -R101, 0x2, RZ ;  /* 0x00000002656c7810 */ /* 0x000fe20007ffe1ff */
[----:B------:R-:W4:Y:S01]  /*5630*/  LDC.64 R78, c[0x0][0x890] ;  /* 0x00022400ff4e7b82 */ /* 0x000f220000000a00 */
[----:B------:R-:W-:-:S02]  /*5640*/  LOP3.LUT R109, R109, 0xf20, R0, 0xf8, !PT ;  /* 0x00000f206d6d7812 */ /* 0x000fc400078ef800 */
[----:B------:R-:W-:Y:S01]  /*5650*/  CS2R R90, SRZ ;  /* 0x00000000005a7805 */ /* 0x000fe2000001ff00 */
[----:B------:R-:W-:Y:S01]  /*5660*/  IMAD.MOV.U32 R46, RZ, RZ, RZ ;  /* 0x000000ffff2e7224 */ /* 0x000fe200078e00ff */
[----:B------:R-:W-:Y:S01]  /*5670*/  LOP3.LUT R37, R37, 0x600000, RZ, 0xc0, !PT ;  /* 0x0060000025257812 */ /* 0x000fe200078ec0ff */
[----:B------:R-:W-:Y:S01]  /*5680*/  IMAD.MOV R102, RZ, RZ, -R102 ;  /* 0x000000ffff667224 */ /* 0x000fe200078e0a66 */
[----:B-1----:R-:W-:Y:S01]  /*5690*/  ULEA UR50, UR4, UR50, 0x18 ;  /* 0x0000003204327291 */ /* 0x002fe2000f8ec0ff */
[----:B------:R-:W-:Y:S01]  /*56a0*/  IADD3 R101, PT, PT, -R101, RZ, RZ ;  /* 0x000000ff65657210 */ /* 0x000fe20007ffe1ff */
[----:B------:R-:W-:Y:S01]  /*56b0*/  IMAD.SHL.U32 R108, R108, 0x10, RZ ;  /* 0x000000106c6c7824 */ /* 0x000fe200078e00ff */
[----:B------:R-:W1:Y:S01]  /*56c0*/  LDCU UR60, c[0x0][0x370] ;  /* 0x00006e00ff3c77ac */ /* 0x000e620008000800 */
[----:B--2---:R-:W-:Y:S02]  /*56d0*/  IMAD.U32 R97, RZ, RZ, UR6 ;  /* 0x00000006ff617e24 */ /* 0x004fe4000f8e00ff */
[----:B------:R-:W-:Y:S01]  /*56e0*/  IMAD.U32 R96, RZ, RZ, UR7 ;  /* 0x00000007ff607e24 */ /* 0x000fe2000f8e00ff */
[----:B------:R-:W2:Y:S02]  /*56f0*/  LDCU.64 UR6, c[0x0][0x8a8] ;  /* 0x00011500ff0677ac */ /* 0x000ea40008000a00 */
[----:B------:R-:W1:Y:S01]  /*5700*/  LDS R2, [UR50+0x110] ;  /* 0x00011032ff027984 */ /* 0x000e620008000800 */
[----:B------:R-:W-:Y:S01]  /*5710*/  UIADD3 UR4, UPT, UPT, UR50, 0x200, URZ ;  /* 0x0000020032047890 */ /* 0x000fe2000fffe0ff */
[----:B------:R-:W1:Y:S05]  /*5720*/  LDCU UR45, c[0x0][0xb0c] ;  /* 0x00016180ff2d77ac */ /* 0x000e6a0008000800 */
[----:B------:R-:W-:Y:S01]  /*5730*/  IMAD.U32 R0, RZ, RZ, UR4 ;  /* 0x00000004ff007e24 */ /* 0x000fe2000f8e00ff */
[----:B------:R-:W-:Y:S01]  /*5740*/  LEA R109, R109, UR4, 0x1 ;  /* 0x000000046d6d7c11 */ /* 0x000fe2000f8e08ff */
[----:B------:R-:W1:Y:S01]  /*5750*/  LDCU UR38, c[0x0][0xb30] ;  /* 0x00016600ff2677ac */ /* 0x000e620008000800 */
[----:B------:R-:W1:Y:S01]  /*5760*/  LDCU UR61, c[0x0][0x388] ;  /* 0x00007100ff3d77ac */ /* 0x000e620008000800 */
[----:B--2---:R-:W-:-:S02]  /*5770*/  IMAD.U32 R99, RZ, RZ, UR6 ;  /* 0x00000006ff637e24 */ /* 0x004fc4000f8e00ff */
[----:B------:R-:W-:Y:S01]  /*5780*/  IMAD.U32 R98, RZ, RZ, UR7 ;  /* 0x00000007ff627e24 */ /* 0x000fe2000f8e00ff */
[----:B------:R-:W2:Y:S01]  /*5790*/  LDCU.64 UR46, c[0x0][0xb28] ;  /* 0x00016500ff2e77ac */ /* 0x000ea20008000a00 */
[----:B------:R-:W1:Y:S01]  /*57a0*/  LDCU.64 UR62, c[0x0][0x8b0] ;  /* 0x00011600ff3e77ac */ /* 0x000e620008000a00 */
[----:B------:R-:W1:Y:S01]  /*57b0*/  LDCU.128 UR56, c[0x0][0xb10] ;  /* 0x00016200ff3877ac */ /* 0x000e620008000c00 */
[----:B------:R-:W1:Y:S01]  /*57c0*/  LDCU UR55, c[0x0][0x374] ;  /* 0x00006e80ff3777ac */ /* 0x000e620008000800 */
[----:B------:R-:W-:Y:S01]  /*57d0*/  USHF.R.S32.HI UR52, URZ, 0x6, UR52 ;  /* 0x00000006ff347899 */ /* 0x000fe20008011434 */
[----:B------:R-:W-:Y:S01]  /*57e0*/  UMOV UR53, URZ ;  /* 0x000000ff00357c82 */ /* 0x000fe20008000000 */
[----:B------:R-:W-:Y:S01]  /*57f0*/  UMOV UR54, URZ ;  /* 0x000000ff00367c82 */ /* 0x000fe20008000000 */
[C---:B-1----:R-:W-:Y:S01]  /*5800*/  VIADD R3, R2.reuse, 0x40 ;  /* 0x0000004002037836 */ /* 0x042fe20000000000 */
[----:B------:R-:W-:-:S04]  /*5810*/  LOP3.LUT R2, R2, 0xffff, RZ, 0xc0, !PT ;  /* 0x0000ffff02027812 */ /* 0x000fc800078ec0ff */
[----:B------:R-:W-:-:S05]  /*5820*/  LOP3.LUT R3, R3, 0xffff, RZ, 0xc0, !PT ;  /* 0x0000ffff03037812 */ /* 0x000fca00078ec0ff */
[----:B--234-:R1:W-:Y:S02]  /*5830*/  STL.64 [R1], R2 ;  /* 0x0000000201007387 */ /* 0x01c3e40000100a00 */
.L_x_106:
[----:B-1----:R-:W-:Y:S04]  /*5840*/  SHF.L.U32 R3, R90, 0x1f, RZ ;  /* 0x0000001f5a037819 */ /* 0x002fe800000006ff */
[----:B------:R-:W1:Y:S02]  /*5850*/  SYNCS.PHASECHK.TRANS64.TRYWAIT P0, [UR50+0xc0], R3 ;  /* 0x0000c003ff0075a7 */ /* 0x000e640008001132 */
[----:B-1----:R-:W-:Y:S05]  /*5860*/  @!P0 BRA `(.L_x_76) ;  /* 0x0000003400c08947 */ /* 0x002fea0003800000 */
.L_x_153:
[----:B------:R-:W2:Y:S01]  /*5870*/  LDS.128 R80, [UR50+0x100] ;  /* 0x00010032ff507984 */ /* 0x000ea20008000c00 */
[----:B------:R-:W-:Y:S01]  /*5880*/  UIADD3 UR4, UPT, UPT, UR50, 0xc8, URZ ;  /* 0x000000c832047890 */ /* 0x000fe2000fffe0ff */
[----:B------:R-:W-:Y:S01]  /*5890*/  IMAD R2, R36, 0x4, R1 ;  /* 0x0000000424027824 */ /* 0x000fe200078e0201 */
[----:B------:R-:W-:Y:S01]  /*58a0*/  UISETP.GE.AND UP1, UPT, UR39, 0x1, UPT ;  /* 0x000000012700788c */ /* 0x000fe2000bf26270 */
[----:B------:R-:W-:Y:S01]  /*58b0*/  @!PT LDS RZ, [RZ] ;  /* 0x00000000fffff984 */ /* 0x000fe20000000800 */
[----:B------:R-:W-:Y:S01]  /*58c0*/  @!PT LDS RZ, [RZ] ;  /* 0x00000000fffff984 */ /* 0x000fe20000000800 */
[----:B------:R-:W-:Y:S01]  /*58d0*/  @!PT LDS RZ, [RZ] ;  /* 0x00000000fffff984 */ /* 0x000fe20000000800 */
[----:B------:R-:W-:Y:S01]  /*58e0*/  @!PT LDS RZ, [RZ] ;  /* 0x00000000fffff984 */ /* 0x000fe20000000800 */
[----:B------:R3:W-:Y:S06]  /*58f0*/  MEMBAR.ALL.CTA ;  /* 0x0000000000007992 */ /* 0x0007ec0000008000 */
[----:B---3--:R-:W3:Y:S01]  /*5900*/  FENCE.VIEW.ASYNC.S ;  /* 0x00000000000073c6 */ /* 0x008ee20000000000 */
[----:B------:R-:W-:Y:S09]  /*5910*/  UPRMT UR4, URZ, 0x654, UR4 ;  /* 0x00000654ff047896 */ /* 0x000ff20008000004 */
[----:B---3--:R-:W-:Y:S01]  /*5920*/  SYNCS.ARRIVE.TRANS64.RED.A1T0 RZ, [UR4], RZ ;  /* 0x000000ffffff79a7 */ /* 0x008fe20008100404 */
[----:B------:R-:W5:Y:S01]  /*5930*/  LDL R2, [R2] ;  /* 0x0000000002027983 */ /* 0x000f620000100800 */
[----:B--2---:R-:W-:Y:S11]  /*5940*/  LOP3.LUT P0, RZ, R82, 0x1, RZ, 0xc0, !PT ;  /* 0x0000000152ff7812 */ /* 0x004ff6000780c0ff */
[----:B------:R-:W-:Y:S02]  /*5950*/  @!UPT UIADD3 URZ, UPT, UPT, URZ, URZ, URZ ;  /* 0x000000fffffff290 */ /* 0x000fe4000fffe0ff */
[----:B------:R-:W-:Y:S01]  /*5960*/  VOTEU.ANY UP0, P0 ;  /* 0x0000000000ff7886 */ /* 0x000fe20000000100 */
[----:B------:R-:W-:Y:S11]  /*5970*/  PLOP3.LUT P0, PT, PT, PT, UP0, 0x80, 0x8 ;  /* 0x000000000008781c */ /* 0x000ff60003f0f008 */
[----:B------:R-:W-:Y:S02]  /*5980*/  @!UPT UIADD3 URZ, UPT, UPT, URZ, URZ, URZ ;  /* 0x000000fffffff290 */ /* 0x000fe4000fffe0ff */
[----:B-1----:R-:W-:Y:S02]  /*5990*/  @P0 MOV R3, R80 ;  /* 0x0000005000030202 */ /* 0x002fe40000000f00 */
[----:B------:R-:W-:Y:S02]  /*59a0*/  @P0 LOP3.LUT R0, R81, 0xffff, RZ, 0xc0, !PT ;  /* 0x0000ffff51000812 */ /* 0x000fe400078ec0ff */
[----:B------:R-:W-:Y:S02]  /*59b0*/  @P0 R2UR UR5, R3 ;  /* 0x00000000030502ca */ /* 0x000fe400000e0000 */
[----:B------:R-:W-:Y:S01]  /*59c0*/  @P0 R2UR UR4, R0 ;  /* 0x00000000000402ca */ /* 0x000fe200000e0000 */
[----:B------:R-:W-:Y:S05]  /*59d0*/  IMAD.U32 R0, RZ, RZ, UR52 ;  /* 0x00000034ff007e24 */ /* 0x000fea000f8e00ff */
[----:B------:R-:W-:Y:S05]  /*59e0*/  IABS R3, R0 ;  /* 0x0000000000037213 */ /* 0x000fea0000000000 */
[----:B------:R-:W-:Y:S02]  /*59f0*/  @UP0 UMOV UR37, UR5 ;  /* 0x0000000500250c82 */ /* 0x000fe40008000000 */
[----:B------:R-:W-:Y:S01]  /*5a00*/  @UP0 UMOV UR36, UR4 ;  /* 0x0000000400240c82 */ /* 0x000fe20008000000 */
[----:B------:R-:W-:Y:S05]  /*5a10*/  BRA.U !UP1, `(.L_x_77) ;  /* 0x0000000109cc7547 */ /* 0x000fea000b800000 */
[----:B------:R-:W1:Y:S01]  /*5a20*/  LDCU UR9, c[0x0][0xb20] ;  /* 0x00016400ff0977ac */ /* 0x000e620008000800 */
[----:B------:R-:W-:Y:S02]  /*5a30*/  UIMAD.WIDE.U32 UR4, UR55, UR59, URZ ;  /* 0x0000003b370472a5 */ /* 0x000fe4000f8e00ff */
[----:B------:R-:W-:Y:S02]  /*5a40*/  UIMAD.WIDE.U32 UR6, UR60, UR56, URZ ;  /* 0x000000383c0672a5 */ /* 0x000fe4000f8e00ff */
[----:B------:R-:W-:Y:S02]  /*5a50*/  UIMAD.WIDE.U32 UR10, UR36, UR59, URZ ;  /* 0x0000003b240a72a5 */ /* 0x000fe4000f8e00ff */
[----:B------:R-:W-:Y:S02]  /*5a60*/  UISETP.NE.AND UP0, UPT, UR58, 0x1, UPT ;  /* 0x000000013a00788c */ /* 0x000fe4000bf05270 */
[----:B------:R-:W-:Y:S02]  /*5a70*/  UISETP.NE.AND UP1, UPT, UR45, 0x1, UPT ;  /* 0x000000012d00788c */ /* 0x000fe4000bf25270 */
[----:B------:R-:W-:Y:S02]  /*5a80*/  UISETP.NE.AND UP2, UPT, UR39, 0x1, UPT ;  /* 0x000000012700788c */ /* 0x000fe4000bf45270 */
[----:B------:R-:W-:Y:S01]  /*5a90*/  UIMAD.WIDE.U32 UR12, UR37, UR56, URZ ;  /* 0x00000038250c72a5 */ /* 0x000fe2000f8e00ff */
[----:B------:R-:W-:Y:S01]  /*5aa0*/  UMOV UR4, UR5 ;  /* 0x0000000500047c82 */ /* 0x000fe20008000000 */
[----:B------:R-:W-:Y:S01]  /*5ab0*/  UMOV UR6, UR11 ;  /* 0x0000000b00067c82 */ /* 0x000fe20008000000 */
[----:B-1----:R-:W-:Y:S03]  /*5ac0*/  USHF.R.U32.HI UR8, URZ, UR9, UR4 ;  /* 0x00000009ff087299 */ /* 0x002fe60008011604 */
[----:B------:R-:W-:Y:S02]  /*5ad0*/  UMOV UR4, UR7 ;  /* 0x0000000700047c82 */ /* 0x000fe40008000000 */
[----:B------:R-:W-:Y:S02]  /*5ae0*/  USHF.R.U32.HI UR5, URZ, UR57, UR4 ;  /* 0x00000039ff057299 */ /* 0x000fe40008011604 */
[----:B------:R-:W-:Y:S02]  /*5af0*/  USEL UR4, UR55, UR8, !UP0 ;  /* 0x0000000837047287 */ /* 0x000fe4000c000000 */
[----:B------:R-:W-:Y:S02]  /*5b00*/  USHF.R.U32.HI UR8, URZ, UR9, UR6 ;  /* 0x00000009ff087299 */ /* 0x000fe40008011606 */
[----:B------:R-:W-:Y:S02]  /*5b10*/  UIMAD.WIDE.U32 UR6, UR4, UR46, URZ ;  /* 0x0000002e040672a5 */ /* 0x000fe4000f8e00ff */
[----:B------:R-:W-:Y:S02]  /*5b20*/  USEL UR9, UR60, UR5, !UP1 ;  /* 0x000000053c097287 */ /* 0x000fe4000c800000 */
[----:B------:R-:W-:Y:S02]  /*5b30*/  USEL UR8, UR36, UR8, !UP0 ;  /* 0x0000000824087287 */ /* 0x000fe4000c000000 */
[----:B------:R-:W-:Y:S01]  /*5b40*/  UIMAD.WIDE.U32 UR10, UR9, UR46, URZ ;  /* 0x0000002e090a72a5 */ /* 0x000fe2000f8e00ff */
[----:B------:R-:W-:Y:S01]  /*5b50*/  UMOV UR6, UR7 ;  /* 0x0000000700067c82 */ /* 0x000fe20008000000 */
[----:B------:R-:W-:Y:S01]  /*5b60*/  UMOV UR5, UR13 ;  /* 0x0000000d00057c82 */ /* 0x000fe20008000000 */
[----:B------:R-:W-:Y:S02]  /*5b70*/  @UP2 USHF.R.U32.HI UR4, URZ, UR47, UR6 ;  /* 0x0000002fff042299 */ /* 0x000fe40008011606 */
[----:B------:R-:W-:Y:S02]  /*5b80*/  USHF.R.U32.HI UR5, URZ, UR57, UR5 ;  /* 0x00000039ff057299 */ /* 0x000fe40008011605 */
[----:B------:R-:W-:Y:S02]  /*5b90*/  UIMAD UR4, UR39, UR4, URZ ;  /* 0x00000004270472a4 */ /* 0x000fe4000f8e02ff */
[----:B------:R-:W-:Y:S02]  /*5ba0*/  USEL UR5, UR37, UR5, !UP1 ;  /* 0x0000000525057287 */ /* 0x000fe4000c800000 */
[----:B------:R-:W-:Y:S01]  /*5bb0*/  UISETP.GE.AND UP0, UPT, UR8, UR4, UPT ;  /* 0x000000040800728c */ /* 0x000fe2000bf06270 */
[----:B------:R-:W-:Y:S01]  /*5bc0*/  UMOV UR6, UR11 ;  /* 0x0000000b00067c82 */ /* 0x000fe20008000000 */
[----:B------:R-:W-:Y:S02]  /*5bd0*/  UIMAD.WIDE.U32 UR10, UR8, UR46, URZ ;  /* 0x0000002e080a72a5 */ /* 0x000fe4000f8e00ff */
[----:B------:R-:W-:Y:S04]  /*5be0*/  @UP2 USHF.R.U32.HI UR9, URZ, UR47, UR6 ;  /* 0x0000002fff092299 */ /* 0x000fe80008011606 */
[----:B------:R-:W-:Y:S01]  /*5bf0*/  UIMAD UR6, UR39, UR9, URZ ;  /* 0x00000009270672a4 */ /* 0x000fe2000f8e02ff */
[----:B------:R-:W-:Y:S03]  /*5c00*/  UMOV UR4, UR11 ;  /* 0x0000000b00047c82 */ /* 0x000fe60008000000 */
[----:B------:R-:W-:Y:S02]  /*5c10*/  UISETP.GE.OR UP0, UPT, UR5, UR6, UP0 ;  /* 0x000000060500728c */ /* 0x000fe40008706670 */
[----:B------:R-:W-:Y:S02]  /*5c20*/  USHF.R.U32.HI UR4, URZ, UR47, UR4 ;  /* 0x0000002fff047299 */ /* 0x000fe40008011604 */
[----:B------:R-:W-:Y:S02]  /*5c30*/  UIMAD.WIDE.U32 UR6, UR5, UR46, URZ ;  /* 0x0000002e050672a5 */ /* 0x000fe4000f8e00ff */
[----:B------:R-:W-:Y:S02]  /*5c40*/  USEL UR11, UR8, UR4, !UP2 ;  /* 0x00000004080b7287 */ /* 0x000fe4000d000000 */
[----:B------:R-:W-:Y:S02]  /*5c50*/  UIADD3 UR6, UPT, UPT, -UR5, URZ, URZ ;  /* 0x000000ff05067290 */ /* 0x000fe4000fffe1ff */
[----:B------:R-:W-:Y:S02]  /*5c60*/  UIADD3 UR10, UPT, UPT, -UR11, URZ, URZ ;  /* 0x000000ff0b0a7290 */ /* 0x000fe4000fffe1ff */
[----:B------:R-:W-:Y:S02]  /*5c70*/  UIMAD UR6, UR45, UR6, UR37 ;  /* 0x000000062d0672a4 */ /* 0x000fe4000f8e0225 */
[----:B------:R-:W-:Y:S01]  /*5c80*/  UIMAD UR10, UR39, UR10, UR8 ;  /* 0x0000000a270a72a4 */ /* 0x000fe2000f8e0208 */
[----:B------:R-:W-:Y:S01]  /*5c90*/  @!UP0 UMOV UR4, UR7 ;  /* 0x0000000700048c82 */ /* 0x000fe20008000000 */
[----:B------:R-:W-:Y:S02]  /*5ca0*/  UIADD3 UR7, UPT, UPT, -UR8, URZ, URZ ;  /* 0x000000ff08077290 */ /* 0x000fe4000fffe1ff */
[----:B------:R-:W-:Y:S04]  /*5cb0*/  @!UP0 USHF.R.U32.HI UR4, URZ, UR47, UR4 ;  /* 0x0000002fff048299 */ /* 0x000fe80008011604 */
[----:B------:R-:W-:Y:S04]  /*5cc0*/  @!UP0 USEL UR4, UR5, UR4, !UP2 ;  /* 0x0000000405048287 */ /* 0x000fe8000d000000 */
[----:B------:R-:W-:Y:S02]  /*5cd0*/  @!UP0 UIMAD UR9, UR9, UR10, UR4 ;  /* 0x0000000a090982a4 */ /* 0x000fe4000f8e0204 */
[----:B------:R-:W-:Y:S02]  /*5ce0*/  @!UP0 UIADD3 UR10, UPT, UPT, UR11, -UR4, URZ ;  /* 0x800000040b0a8290 */ /* 0x000fe4000fffe0ff */
[----:B------:R-:W-:Y:S02]  /*5cf0*/  UIMAD UR4, UR58, UR7, UR36 ;  /* 0x000000073a0472a4 */ /* 0x000fe4000f8e0224 */
[----:B------:R-:W-:Y:S03]  /*5d00*/  @!UP0 UIMAD UR8, UR10, UR39, UR5 ;  /* 0x000000270a0882a4 */ /* 0x000fe6000f8e0205 */
[----:B------:R-:W-:Y:S02]  /*5d10*/  @!UP0 UMOV UR5, UR9 ;  /* 0x0000000900058c82 */ /* 0x000fe40008000000 */
[----:B------:R-:W-:Y:S02]  /*5d20*/  UIMAD UR37, UR5, UR45, UR6 ;  /* 0x0000002d052572a4 */ /* 0x000fe4000f8e0206 */
[----:B------:R-:W-:Y:S11]  /*5d30*/  UIMAD UR36, UR8, UR58, UR4 ;  /* 0x0000003a082472a4 */ /* 0x000ff6000f8e0204 */
[----:B------:R-:W-:Y:S01]  /*5d40*/  @!UPT UIADD3 URZ, UPT, UPT, URZ, URZ, URZ ;  /* 0x000000fffffff290 */ /* 0x000fe2000fffe0ff */
.L_x_77:
[----:B------:R-:W-:Y:S01]  /*5d50*/  UISETP.NE.AND UP4, UPT, UR61, URZ, UPT ;  /* 0x000000ff3d00728c */ /* 0x000fe2000bf85270 */
[----:B------:R-:W-:Y:S01]  /*5d60*/  R2UR UR6, R3 ;  /* 0x00000000030672ca */ /* 0x000fe200000e0000 */
[----:B------:R-:W-:Y:S01]  /*5d70*/  UIADD3 UR11, UPT, UPT, UR50, 0x200, URZ ;  /* 0x00000200320b7890 */ /* 0x000fe2000fffe0ff */
[----:B------:R-:W-:Y:S01]  /*5d80*/  IABS R0, R0 ;  /* 0x0000000000007213 */ /* 0x000fe20000000000 */
[----:B------:R-:W-:Y:S01]  /*5d90*/  USHF.L.U32 UR42, UR27, 0x7, URZ ;  /* 0x000000071b2a7899 */ /* 0x000fe200080006ff */
[----:B------:R-:W-:Y:S03]  /*5da0*/  @P0 SHF.R.U32.HI R103, RZ, 0x10, R81 ;  /* 0x00000010ff670819 */ /* 0x000fe60000011651 */
[----:B------:R-:W-:Y:S05]  /*5db0*/  IMAD.MOV R0, RZ, RZ, -R0 ;  /* 0x000000ffff007224 */ /* 0x000fea00078e0a00 */
[----:B------:R-:W-:Y:S01]  /*5dc0*/  R2UR UR9, R0 ;  /* 0x00000000000972ca */ /* 0x000fe200000e0000 */
[----:B------:R-:W1:Y:S10]  /*5dd0*/  I2F.RP R5, UR6 ;  /* 0x0000000600057d06 */ /* 0x000e740008209400 */
[----:B-1----:R-:W1:Y:S02]  /*5de0*/  MUFU.RCP R3, R5 ;  /* 0x0000000500037308 */ /* 0x002e640000001000 */
[----:B-1----:R-:W-:Y:S08]  /*5df0*/  VIADD R4, R3, 0xffffffe ;  /* 0x0ffffffe03047836 */ /* 0x002ff00000000000 */
[----:B------:R-:W1:Y:S02]  /*5e00*/  F2I.FTZ.U32.TRUNC.NTZ R3, R4 ;  /* 0x0000000400037305 */ /* 0x000e64000021f000 */
[----:B-1----:R-:W-:Y:S01]  /*5e10*/  R2UR UR5, R3 ;  /* 0x00000000030572ca */ /* 0x002fe200000e0000 */
[----:B------:R-:W-:Y:S05]  /*5e20*/  IMAD.U32 R3, RZ, RZ, UR23 ;  /* 0x00000017ff037e24 */ /* 0x000fea000f8e00ff */
[----:B------:R-:W-:Y:S04]  /*5e30*/  IABS R3, R3 ;  /* 0x0000000300037213 */ /* 0x000fe80000000000 */
[----:B------:R-:W-:Y:S01]  /*5e40*/  R2UR UR8, R3 ;  /* 0x00000000030872ca */ /* 0x000fe200000e0000 */
[----:B------:R-:W-:Y:S02]  /*5e50*/  IMAD.U32 R3, RZ, RZ, UR61 ;  /* 0x0000003dff037e24 */ /* 0x000fe4000f8e00ff */
[----:B------:R-:W-:Y:S03]  /*5e60*/  UIADD3 UR4, UPT, UPT, URZ, -UR5, URZ ;  /* 0x80000005ff047290 */ /* 0x000fe6000fffe0ff */
[----:B------:R-:W-:Y:S01]  /*5e70*/  IABS R5, R3 ;  /* 0x0000000300057213 */ /* 0x000fe20000000000 */
[----:B------:R-:W-:Y:S03]  /*5e80*/  UIMAD UR7, UR4, UR6, URZ ;  /* 0x00000006040772a4 */ /* 0x000fe6000f8e02ff */
[----:B------:R-:W-:Y:S01]  /*5e90*/  UMOV UR4, URZ ;  /* 0x000000ff00047c82 */ /* 0x000fe20008000000 */
[----:B------:R-:W1:Y:S01]  /*5ea0*/  I2F.RP R0, R5 ;  /* 0x0000000500007306 */ /* 0x000e620000209400 */
[----:B------:R-:W-:Y:S07]  /*5eb0*/  UIMAD.WIDE.U32 UR4, UR5, UR7, UR4 ;  /* 0x00000007050472a5 */ /* 0x000fee000f8e0004 */
[----:B------:R-:W-:Y:S02]  /*5ec0*/  UMOV UR4, UR5 ;  /* 0x0000000500047c82 */ /* 0x000fe40008000000 */
[----:B------:R-:W-:Y:S01]  /*5ed0*/  UIMAD.WIDE.U32 UR4, UR4, UR8, URZ ;  /* 0x00000008040472a5 */ /* 0x000fe2000f8e00ff */
[----:B-1----:R-:W1:Y:S06]  /*5ee0*/  MUFU.RCP R0, R0 ;  /* 0x0000000000007308 */ /* 0x002e6c0000001000 */
[----:B------:R-:W-:Y:S02]  /*5ef0*/  UMOV UR43, UR5 ;  /* 0x00000005002b7c82 */ /* 0x000fe40008000000 */
[----:B------:R-:W-:Y:S04]  /*5f00*/  UIMAD UR4, UR43, UR9, UR8 ;  /* 0x000000092b0472a4 */ /* 0x000fe8000f8e0208 */
[----:B------:R-:W-:Y:S01]  /*5f10*/  UISETP.GT.U32.AND UP0, UPT, UR6, UR4, UPT ;  /* 0x000000040600728c */ /* 0x000fe2000bf04070 */
[----:B-1----:R-:W-:Y:S10]  /*5f20*/  IADD3 R6, PT, PT, R0, 0xffffffe, RZ ;  /* 0x0ffffffe00067810 */ /* 0x002ff40007ffe0ff */
[----:B------:R-:W-:Y:S02]  /*5f30*/  @!UP0 UIADD3 UR4, UPT, UPT, UR4, -UR6, URZ ;  /* 0x8000000604048290 */ /* 0x000fe4000fffe0ff */
[----:B------:R-:W-:Y:S01]  /*5f40*/  @!UP0 UIADD3 UR43, UPT, UPT, UR43, 0x1, URZ ;  /* 0x000000012b2b8890 */ /* 0x000fe2000fffe0ff */
[----:B------:R1:W2:Y:S01]  /*5f50*/  F2I.FTZ.U32.TRUNC.NTZ R7, R6 ;  /* 0x0000000600077305 */ /* 0x0002a2000021f000 */
[----:B------:R-:W-:Y:S02]  /*5f60*/  UISETP.GE.U32.AND UP2, UPT, UR4, UR6, UPT ;  /* 0x000000060400728c */ /* 0x000fe4000bf46070 */
[----:B------:R-:W-:Y:S02]  /*5f70*/  ULOP3.LUT UR4, UR23, UR52, URZ, 0x3c, !UPT ;  /* 0x0000003417047292 */ /* 0x000fe4000f8e3cff */
[----:B------:R-:W-:Y:S02]  /*5f80*/  UISETP.NE.AND UP0, UPT, UR52, URZ, UPT ;  /* 0x000000ff3400728c */ /* 0x000fe4000bf05270 */
[----:B------:R-:W-:Y:S05]  /*5f90*/  UISETP.GE.AND UP1, UPT, UR4, URZ, UPT ;  /* 0x000000ff0400728c */ /* 0x000fea000bf26270 */
[----:B------:R-:W-:Y:S01]  /*5fa0*/  @UP2 UIADD3 UR43, UPT, UPT, UR43, 0x1, URZ ;  /* 0x000000012b2b2890 */ /* 0x000fe2000fffe0ff */
[----:B-1----:R-:W-:Y:S02]  /*5fb0*/  HFMA2 R6, -RZ, RZ, 0, 0 ;  /* 0x00000000ff067431 */ /* 0x002fe400000001ff */
[--C-:B--2---:R-:W-:Y:S03]  /*5fc0*/  IMAD.MOV R4, RZ, RZ, -R7.reuse ;  /* 0x000000ffff047224 */ /* 0x104fe600078e0a07 */
[----:B------:R-:W-:Y:S02]  /*5fd0*/  @!UP1 UIADD3 UR43, UPT, UPT, -UR43, URZ, URZ ;  /* 0x000000ff2b2b9290 */ /* 0x000fe4000fffe1ff */
[----:B------:R-:W-:Y:S01]  /*5fe0*/  @!UP0 ULOP3.LUT UR43, URZ, UR52, URZ, 0x33, !UPT ;  /* 0x00000034ff2b8292 */ /* 0x000fe2000f8e33ff */
[----:B------:R-:W-:Y:S01]  /*5ff0*/  IMAD R3, R4, R5, RZ ;  /* 0x0000000504037224 */ /* 0x000fe200078e02ff */
[----:B------:R-:W-:Y:S02]  /*6000*/  UISETP.NE.AND UP0, UPT, UR38, 0x1, UPT ;  /* 0x000000012600788c */ /* 0x000fe4000bf05270 */
[----:B------:R-:W-:Y:S01]  /*6010*/  ULOP3.LUT UR4, UR43, UR61, URZ, 0x3c, !UPT ;  /* 0x0000003d2b047292 */ /* 0x000fe2000f8e3cff */
[----:B------:R-:W-:Y:S03]  /*6020*/  IMAD.HI.U32 R7, R7, R3, R6 ;  /* 0x0000000307077227 */ /* 0x000fe600078e0006 */
[----:B------:R-:W-:Y:S01]  /*6030*/  UISETP.GE.AND UP3, UPT, UR4, URZ, UPT ;  /* 0x000000ff0400728c */ /* 0x000fe2000bf66270 */
[----:B------:R-:W-:Y:S04]  /*6040*/  IMAD.U32 R0, RZ, RZ, UR43 ;  /* 0x0000002bff007e24 */ /* 0x000fe8000f8e00ff */
[----:B------:R-:W1:Y:S01]  /*6050*/  @!UP0 LDCU.128 UR12, c[0x0][0xb10] ;  /* 0x00016200ff0c87ac */ /* 0x000e620008000c00 */
[----:B------:R-:W-:Y:S05]  /*6060*/  IABS R0, R0 ;  /* 0x0000000000007213 */ /* 0x000fea0000000000 */
[----:B------:R-:W-:Y:S01]  /*6070*/  IMAD.HI.U32 R7, R7, R0, RZ ;  /* 0x0000000007077227 */ /* 0x000fe200078e00ff */
[----:B------:R-:W2:Y:S03]  /*6080*/  @!UP0 LDCU UR5, c[0x0][0xb0c] ;  /* 0x00016180ff0587ac */ /* 0x000ea60008000800 */
[----:B------:R-:W-:Y:S01]  /*6090*/  IMAD.MOV R3, RZ, RZ, -R7 ;  /* 0x000000ffff037224 */ /* 0x000fe200078e0a07 */
[----:B------:R-:W3:Y:S03]  /*60a0*/  @!UP0 LDCU UR10, c[0x0][0xb20] ;  /* 0x00016400ff0a87ac */ /* 0x000ee60008000800 */
[C---:B------:R-:W-:Y:S01]  /*60b0*/  IMAD R0, R5.reuse, R3, R0 ;  /* 0x0000000305007224 */ /* 0x040fe200078e0200 */
[----:B-1----:R-:W-:Y:S04]  /*60c0*/  UIMAD.WIDE.U32 UR6, UR37, UR12, URZ ;  /* 0x0000000c250672a5 */ /* 0x002fe8000f8e00ff */
[----:B------:R-:W-:Y:S01]  /*60d0*/  ISETP.GT.U32.AND P1, PT, R5, R0, PT ;  /* 0x000000000500720c */ /* 0x000fe20003f24070 */
[----:B------:R-:W-:Y:S02]  /*60e0*/  UIMAD.WIDE.U32 UR8, UR36, UR15, URZ ;  /* 0x0000000f240872a5 */ /* 0x000fe4000f8e00ff */
[----:B------:R-:W-:Y:S01]  /*60f0*/  @!UP0 UISETP.NE.AND UP1, UPT, UR14, 0x1, UPT ;  /* 0x000000010e00888c */ /* 0x000fe2000bf25270 */
[----:B------:R-:W-:Y:S01]  /*6100*/  @!UP0 UMOV UR6, UR7 ;  /* 0x0000000700068c82 */ /* 0x000fe20008000000 */
[----:B--2---:R-:W-:Y:S02]  /*6110*/  @!UP0 UISETP.NE.AND UP2, UPT, UR5, 0x1, UPT ;  /* 0x000000010500888c */ /* 0x004fe4000bf45270 */
[----:B------:R-:W-:Y:S01]  /*6120*/  @!UP0 USHF.R.U32.HI UR6, URZ, UR13, UR6 ;  /* 0x0000000dff068299 */ /* 0x000fe20008011606 */
[----:B------:R-:W-:Y:S02]  /*6130*/  @!UP0 UMOV UR4, UR9 ;  /* 0x0000000900048c82 */ /* 0x000fe40008000000 */
[----:B---3--:R-:W-:Y:S03]  /*6140*/  @!UP0 USHF.R.U32.HI UR4, URZ, UR10, UR4 ;  /* 0x0000000aff048299 */ /* 0x008fe60008011604 */
[----:B------:R-:W-:Y:S01]  /*6150*/  @!P1 IMAD.IADD R0, R0, 0x1, -R5 ;  /* 0x0000000100009824 */ /* 0x000fe200078e0a05 */
[----:B------:R-:W-:Y:S01]  /*6160*/  @!UP0 USEL UR7, UR37, UR6, !UP2 ;  /* 0x0000000625078287 */ /* 0x000fe2000d000000 */
[----:B------:R-:W-:Y:S01]  /*6170*/  @!P1 IADD3 R7, PT, PT, R7, 0x1, RZ ;  /* 0x0000000107079810 */ /* 0x000fe20007ffe0ff */
[----:B------:R-:W-:Y:S02]  /*6180*/  @!UP0 USEL UR6, UR36, UR4, !UP1 ;  /* 0x0000000424068287 */ /* 0x000fe4000c800000 */
[----:B------:R-:W-:Y:S02]  /*6190*/  ISETP.GE.U32.AND P2, PT, R0, R5, PT ;  /* 0x000000050000720c */ /* 0x000fe40003f46070 */
[----:B------:R-:W-:Y:S02]  /*61a0*/  @!UP0 UIADD3 UR4, UPT, UPT, -UR7, UR6, URZ ;  /* 0x0000000607048290 */ /* 0x000fe4000fffe1ff */
[----:B------:R-:W-:Y:S02]  /*61b0*/  @!UP0 UIADD3 UR6, UPT, UPT, UR7, -UR6, URZ ;  /* 0x8000000607068290 */ /* 0x000fe4000fffe0ff */
[----:B------:R-:W-:Y:S02]  /*61c0*/  @!UP0 UIMAD UR37, UR4, UR5, UR37 ;  /* 0x00000005042582a4 */ /* 0x000fe4000f8e0225 */
[----:B------:R-:W-:Y:S02]  /*61d0*/  @!UP0 UIMAD UR36, UR6, UR14, UR36 ;  /* 0x0000000e062482a4 */ /* 0x000fe4000f8e0224 */
[----:B------:R-:W-:Y:S02]  /*61e0*/  ULOP3.LUT UP0, URZ, UR11, 0x1b0, URZ, 0xc0, !UPT ;  /* 0x000001b00bff7892 */ /* 0x000fe4000f80c0ff */
[----:B------:R-:W-:Y:S01]  /*61f0*/  UIADD3 UR4, UPT, UPT, -UR43, URZ, URZ ;  /* 0x000000ff2b047290 */ /* 0x000fe2000fffe1ff */
[----:B------:R-:W-:Y:S03]  /*6200*/  @P2 VIADD R7, R7, 0x1 ;  /* 0x0000000107072836 */ /* 0x000fe60000000000 */
[----:B------:R-:W-:Y:S02]  /*6210*/  UIMAD UR5, UR52, UR4, UR23 ;  /* 0x00000004340572a4 */ /* 0x000fe4000f8e0217 */
[----:B------:R-:W-:Y:S02]  /*6220*/  R2UR UR44, R7 ;  /* 0x00000000072c72ca */ /* 0x000fe400000e0000 */
[----:B------:R-:W-:Y:S11]  /*6230*/  USHF.L.U32 UR51, UR5, 0x6, URZ ;  /* 0x0000000605337899 */ /* 0x000ff600080006ff */
[----:B------:R-:W-:Y:S02]  /*6240*/  @!UP3 UIADD3 UR44, UPT, UPT, -UR44, URZ, URZ ;  /* 0x000000ff2c2cb290 */ /* 0x000fe4000fffe1ff */
[----:B------:R-:W-:Y:S04]  /*6250*/  @!UP4 ULOP3.LUT UR44, URZ, UR61, URZ, 0x33, !UPT ;  /* 0x0000003dff2cc292 */ /* 0x000fe8000f8e33ff */
[----:B------:R-:W-:Y:S04]  /*6260*/  UIADD3 UR4, UPT, UPT, -UR44, URZ, URZ ;  /* 0x000000ff2c047290 */ /* 0x000fe8000fffe1ff */
[----:B------:R-:W-:Y:S01]  /*6270*/  UIMAD UR43, UR61, UR4, UR43 ;  /* 0x000000043d2b72a4 */ /* 0x000fe2000f8e022b */
[----:B------:R-:W-:Y:S11]  /*6280*/  BRA.U !UP0, `(.L_x_78) ;  /* 0x00000001087c7547 */ /* 0x000ff6000b800000 */
[----:B------:R-:W1:Y:S01]  /*6290*/  LDCU.64 UR8, c[0x4][0x80] ;  /* 0x01001000ff0877ac */ /* 0x000e620008000a00 */
[----:B------:R-:W-:Y:S01]  /*62a0*/  MOV R16, 0x0 ;  /* 0x0000000000107802 */ /* 0x000fe20000000f00 */
[----:B------:R-:W-:Y:S01]  /*62b0*/  IMAD.MOV.U32 R8, RZ, RZ, 0x70 ;  /* 0x00000070ff087424 */ /* 0x000fe200078e00ff */
[----:B------:R-:W-:Y:S01]  /*62c0*/  MOV R12, 0x1 ;  /* 0x00000001000c7802 */ /* 0x000fe20000000f00 */
[----:B------:R-:W-:Y:S01]  /*62d0*/  IMAD.MOV.U32 R13, RZ, RZ, RZ ;  /* 0x000000ffff0d7224 */ /* 0x000fe200078e00ff */
[----:B------:R2:W3:Y:S01]  /*62e0*/  LDC.64 R14, c[0x4][R16] ;  /* 0x01000000100e7b82 */ /* 0x0004e20000000a00 */
[----:B------:R-:W4:Y:S01]  /*62f0*/  LDCU.64 UR6, c[0x4][0x88] ;  /* 0x01001100ff0677ac */ /* 0x000f220008000a00 */
[----:B------:R-:W4:Y:S01]  /*6300*/  LDCU.64 UR4, c[0x4][0x8] ;  /* 0x01000100ff0477ac */ /* 0x000f220008000a00 */
[----:B-1----:R-:W-:Y:S01]  /*6310*/  MOV R5, UR9 ;  /* 0x0000000900057c02 */ /* 0x002fe20008000f00 */
[----:B------:R-:W-:Y:S01]  /*6320*/  IMAD.U32 R4, RZ, RZ, UR8 ;  /* 0x00000008ff047e24 */ /* 0x000fe2000f8e00ff */
[----:B----4-:R-:W-:Y:S01]  /*6330*/  MOV R7, UR7 ;  /* 0x0000000700077c02 */ /* 0x010fe20008000f00 */
[----:B------:R-:W-:Y:S01]  /*6340*/  IMAD.U32 R6, RZ, RZ, UR6 ;  /* 0x00000006ff067e24 */ /* 0x000fe2000f8e00ff */
[----:B------:R-:W-:Y:S01]  /*6350*/  MOV R11, UR5 ;  /* 0x00000005000b7c02 */ /* 0x000fe20008000f00 */
[----:B------:R-:W-:Y:S02]  /*6360*/  IMAD.U32 R10, RZ, RZ, UR4 ;  /* 0x00000004ff0a7e24 */ /* 0x000fe4000f8e00ff */
[----:B------:R-:W-:Y:S07]  /*6370*/  LEPC R20, `(.L_x_79) ;  /* 0x000000001014794e */ /* 0x000fee0000000000 */
[----:B--23-5:R-:W-:Y:S05]  /*6380*/  CALL.ABS.NOINC R14 ;  /* 0x000000000e007343 */ /* 0x02cfea0003c00000 */
.L_x_79:
[----:B------:R-:W1:Y:S01]  /*6390*/  LDCU.64 UR8, c[0x4][0x80] ;  /* 0x01001000ff0877ac */ /* 0x000e620008000a00 */
[----:B------:R2:W3:Y:S01]  /*63a0*/  LDC.64 R14, c[0x4][R16] ;  /* 0x01000000100e7b82 */ /* 0x0004e20000000a00 */
[----:B------:R-:W-:Y:S02]  /*63b0*/  HFMA2 R12, -RZ, RZ, 0, 5.9604644775390625e-08 ;  /* 0x00000001ff0c7431 */ /* 0x000fe400000001ff */
[----:B------:R-:W-:Y:S02]  /*63c0*/  IMAD.MOV.U32 R8, RZ, RZ, 0x70 ;  /* 0x00000070ff087424 */ /* 0x000fe400078e00ff */
[----:B------:R-:W-:Y:S01]  /*63d0*/  IMAD.MOV.U32 R13, RZ, RZ, RZ ;  /* 0x000000ffff0d7224 */ /* 0x000fe200078e00ff */
[----:B------:R-:W4:Y:S01]  /*63e0*/  LDCU.64 UR6, c[0x4][0x88] ;  /* 0x01001100ff0677ac */ /* 0x000f220008000a00 */
[----:B------:R-:W5:Y:S01]  /*63f0*/  LDCU.64 UR4, c[0x4][0x8] ;  /* 0x01000100ff0477ac */ /* 0x000f620008000a00 */
[----:B-1----:R-:W-:Y:S02]  /*6400*/  MOV R4, UR8 ;  /* 0x0000000800047c02 */ /* 0x002fe40008000f00 */
[----:B------:R-:W-:Y:S02]  /*6410*/  MOV R5, UR9 ;  /* 0x0000000900057c02 */ /* 0x000fe40008000f00 */
[----:B----4-:R-:W-:Y:S01]  /*6420*/  MOV R7, UR7 ;  /* 0x0000000700077c02 */ /* 0x010fe20008000f00 */
[----:B------:R-:W-:Y:S01]  /*6430*/  IMAD.U32 R6, RZ, RZ, UR6 ;  /* 0x00000006ff067e24 */ /* 0x000fe2000f8e00ff */
[----:B-----5:R-:W-:Y:S01]  /*6440*/  MOV R11, UR5 ;  /* 0x00000005000b7c02 */ /* 0x020fe20008000f00 */
[----:B--2---:R-:W-:Y:S02]  /*6450*/  IMAD.U32 R10, RZ, RZ, UR4 ;  /* 0x00000004ff0a7e24 */ /* 0x004fe4000f8e00ff */
[----:B------:R-:W-:Y:S07]  /*6460*/  LEPC R20, `(.L_x_78) ;  /* 0x000000001014794e */ /* 0x000fee0000000000 */
[----:B---3--:R-:W-:Y:S05]  /*6470*/  CALL.ABS.NOINC R14 ;  /* 0x000000000e007343 */ /* 0x008fea0003c00000 */
.L_x_78:
[----:B------:R-:W-:Y:S01]  /*6480*/  R2UR UR5, R97 ;  /* 0x00000000610572ca */ /* 0x000fe200000e0000 */
[----:B------:R-:W-:Y:S01]  /*6490*/  UISETP.NE.U32.AND UP0, UPT, UR62, URZ, UPT ;  /* 0x000000ff3e00728c */ /* 0x000fe2000bf05070 */
[----:B------:R-:W-:Y:S02]  /*64a0*/  ISETP.NE.U32.AND P1, PT, R78, RZ, PT ;  /* 0x000000ff4e00720c */ /* 0x000fe40003f25070 */
[----:B------:R-:W-:Y:S01]  /*64b0*/  R2UR UR4, R96 ;  /* 0x00000000600472ca */ /* 0x000fe200000e0000 */
[----:B------:R-:W-:Y:S01]  /*64c0*/  UISETP.NE.AND.EX UP0, UPT, UR63, URZ, UPT, UP0 ;  /* 0x000000ff3f00728c */ /* 0x000fe2000bf05300 */
[----:B------:R-:W-:Y:S02]  /*64d0*/  ISETP.NE.AND.EX P1, PT, R79, RZ, PT, P1 ;  /* 0x000000ff4f00720c */ /* 0x000fe40003f25310 */
[----:B------:R-:W-:Y:S02]  /*64e0*/  ISETP.NE.AND P6, PT, R100, RZ, PT ;  /* 0x000000ff6400720c */ /* 0x000fe40003fc5270 */
[----:B------:R-:W-:Y:S03]  /*64f0*/  PLOP3.LUT P2, PT, PT, PT, PT, 0x8, 0x80 ;  /* 0x000000000080781c */ /* 0x000fe60003f4e170 */
[----:B------:R-:W-:Y:S04]  /*6500*/  ISETP.NE.U32.AND P3, PT, RZ, UR5, PT ;  /* 0x00000005ff007c0c */ /* 0x000fe8000bf65070 */
[----:B------:R-:W-:Y:S04]  /*6510*/  ISETP.NE.AND.EX P3, PT, RZ, UR4, PT, P3 ;  /* 0x00000004ff007c0c */ /* 0x000fe8000bf65330 */
[----:B------:R-:W-:Y:S01]  /*6520*/  @P6 PLOP3.LUT P2, PT, P1, PT, PT, 0x80, 0x8 ;  /* 0x000000000008681c */ /* 0x000fe20000f4f070 */
[----:B------:R-:W-:Y:S01]  /*6530*/  @!UPT UIADD3 URZ, UPT, UPT, URZ, URZ, URZ ;  /* 0x000000fffffff290 */ /* 0x000fe2000fffe0ff */
[----:B------:R-:W-:Y:S11]  /*6540*/  @!P1 BRA `(.L_x_80) ;  /* 0x0000000000309947 */ /* 0x000ff60003800000 */
[----:B------:R-:W-:Y:S01]  /*6550*/  ISETP.NE.U32.AND P0, PT, R76, RZ, PT ;  /* 0x000000ff4c00720c */ /* 0x000fe20003f05070 */
[----:B------:R-:W1:Y:S01]  /*6560*/  LDCU.64 UR4, c[0x0][0x358] ;  /* 0x00006b00ff0477ac */ /* 0x000e620008000a00 */
[----:B------:R-:W-:Y:S02]  /*6570*/  IMAD.MOV.U32 R94, RZ, RZ, 0x1 ;  /* 0x00000001ff5e7424 */ /* 0x000fe400078e00ff */
[----:B------:R-:W-:Y:S11]  /*6580*/  ISETP.NE.AND.EX P0, PT, R77, RZ, PT, P0 ;  /* 0x000000ff4d00720c */ /* 0x000ff60003f05300 */
[----:B------:R-:W-:Y:S02]  /*6590*/  @!UPT UIADD3 URZ, UPT, UPT, URZ, URZ, URZ ;  /* 0x000000fffffff290 */ /* 0x000fe4000fffe0ff */
[----:B------:R-:W2:Y:S01]  /*65a0*/  @P0 LDC.64 R4, c[0x0][0x888] ;  /* 0x00022200ff040b82 */ /* 0x000ea20000000a00 */
[----:B------:R-:W-:Y:S04]  /*65b0*/  @P0 IMAD R0, R17, R78, RZ ;  /* 0x0000004e11000224 */ /* 0x000fe800078e02ff */
[----:B--2---:R-:W-:Y:S04]  /*65c0*/  @P0 IMAD.WIDE R4, R0, 0x4, R4 ;  /* 0x0000000400040825 */ /* 0x004fe800078e0204 */
[----:B------:R-:W-:Y:S01]  /*65d0*/  HFMA2 R0, -RZ, RZ, 0, 5.9604644775390625e-08 ;  /* 0x00000001ff007431 */ /* 0x000fe200000001ff */
[----:B-1---5:R1:W5:Y:S04]  /*65e0*/  @P0 LDG.E R41, desc[UR4][R4.64] ;  /* 0x0000000404290981 */ /* 0x022368000c1e1900 */
[----:B------:R-:W-:Y:S01]  /*65f0*/  @!P0 PRMT R94, R0, 0x7610, R94 ;  /* 0x00007610005e8816 */ /* 0x000fe2000000005e */
[----:B-1----:R-:W2:Y:S06]  /*6600*/  @!P0 LDC R41, c[0x0][0x880] ;  /* 0x00022000ff298b82 */ /* 0x002eac0000000800 */
.L_x_80:
[----:B------:R-:W-:Y:S05]  /*6610*/  BRA.U !UP0, `(.L_x_81) ;  /* 0x00000001082c7547 */ /* 0x000fea000b800000 */
[----:B------:R-:W-:Y:S02]  /*6620*/  R2UR UR5, R99 ;  /* 0x00000000630572ca */ /* 0x000fe400000e0000 */
[----:B------:R-:W-:Y:S11]  /*6630*/  R2UR UR4, R98 ;  /* 0x00000000620472ca */ /* 0x000ff600000e0000 */
[----:B------:R-:W-:Y:S04]  /*6640*/  ISETP.NE.U32.AND P0, PT, RZ, UR5, PT ;  /* 0x00000005ff007c0c */ /* 0x000fe8000bf05070 */
[----:B------:R-:W-:Y:S01]  /*6650*/  ISETP.NE.AND.EX P0, PT, RZ, UR4, PT, P0 ;  /* 0x00000004ff007c0c */ /* 0x000fe2000bf05300 */
[----:B------:R-:W1:Y:S11]  /*6660*/  LDCU.64 UR4, c[0x0][0x358] ;  /* 0x00006b00ff0477ac */ /* 0x000e760008000a00 */
[----:B------:R-:W-:Y:S01]  /*6670*/  @!UPT UIADD3 URZ, UPT, UPT, URZ, URZ, URZ ;  /* 0x000000fffffff290 */ /* 0x000fe2000fffe0ff */
[----:B------:R-:W3:Y:S01]  /*6680*/  @P0 LDC.64 R4, c[0x0][0x8a8] ;  /* 0x00022a00ff040b82 */ /* 0x000ee20000000a00 */
[----:B------:R-:W-:Y:S04]  /*6690*/  @P0 IMAD R0, R17, UR62, RZ ;  /* 0x0000003e11000c24 */ /* 0x000fe8000f8e02ff */
[----:B---3--:R-:W-:Y:S05]  /*66a0*/  @P0 IMAD.WIDE R4, R0, 0x4, R4 ;  /* 0x0000000400040825 */ /* 0x008fea00078e0204 */
[----:B-1---5:R1:W5:Y:S02]  /*66b0*/  @P0 LDG.E R38, desc[UR4][R4.64] ;  /* 0x0000000404260981 */ /* 0x022364000c1e1900 */
[----:B-1----:R-:W3:Y:S02]  /*66c0*/  @!P0 LDC R38, c[0x0][0x8a0] ;  /* 0x00022800ff268b82 */ /* 0x002ee40000000800 */
.L_x_81:
[----:B--2--5:R-:W-:Y:S01]  /*66d0*/  FSETP.NEU.AND P0, PT, R41, RZ, PT ;  /* 0x000000ff2900720b */ /* 0x024fe20003f0d000 */
[----:B------:R-:W-:Y:S01]  /*66e0*/  IMAD.SHL.U32 R116, R46, 0x2000, RZ ;  /* 0x000020002e747824 */ /* 0x000fe200078e00ff */
[----:B------:R-:W-:Y:S01]  /*66f0*/  SEL R4, RZ, 0xffffffff, P3 ;  /* 0xffffffffff047807 */ /* 0x000fe20001800000 */
[----:B------:R-:W-:Y:S01]  /*6700*/  IMAD.SHL.U32 R105, R102, 0x10, RZ ;  /* 0x0000001066697824 */ /* 0x000fe200078e00ff */
[----:B------:R-:W-:Y:S01]  /*6710*/  @P6 LOP3.LUT P3, RZ, R94, 0xff, RZ, 0xc0, !PT ;  /* 0x000000ff5eff6812 */ /* 0x000fe2000786c0ff */
[----:B------:R-:W-:Y:S01]  /*6720*/  IMAD.IADD R114, R109, 0x1, R116 ;  /* 0x000000016d727824 */ /* 0x000fe200078e0274 */
[----:B------:R-:W-:Y:S01]  /*6730*/  @P6 SEL R111, RZ, 0xffffffff, P0 ;  /* 0xffffffffff6f6807 */ /* 0x000fe20000000000 */
[----:B------:R-:W-:Y:S01]  /*6740*/  IMAD.SHL.U32 R104, R101, 0x10, RZ ;  /* 0x0000001065687824 */ /* 0x000fe200078e00ff */
[----:B------:R-:W-:Y:S01]  /*6750*/  LOP3.LUT R47, R92, 0x1, RZ, 0x3c, !PT ;  /* 0x000000015c2f7812 */ /* 0x000fe200078e3cff */
[----:B------:R-:W-:Y:S01]  /*6760*/  IMAD.IADD R113, R114, 0x1, R105 ;  /* 0x0000000172717824 */ /* 0x000fe200078e0269 */
[----:B------:R-:W-:Y:S01]  /*6770*/  @P2 SEL R111, R4, R111, !P3 ;  /* 0x0000006f046f2207 */ /* 0x000fe20005800000 */
[----:B------:R-:W-:Y:S01]  /*6780*/  BSSY B1, `(.L_x_82) ;  /* 0x0000035000017945 */ /* 0x000fe20003800000 */
[----:B------:R-:W-:Y:S01]  /*6790*/  LEA R0, R46, UR50, 0x3 ;  /* 0x000000322e007c11 */ /* 0x000fe2000f8e18ff */
[----:B------:R-:W-:Y:S01]  /*67a0*/  IMAD.MOV.U32 R115, RZ, RZ, 0x1 ;  /* 0x00000001ff737424 */ /* 0x000fe200078e00ff */
[----:B------:R-:W-:Y:S01]  /*67b0*/  @P6 LOP3.LUT R111, R111, 0x1, RZ, 0xc0, !PT ;  /* 0x000000016f6f6812 */ /* 0x000fe200078ec0ff */
[----:B------:R-:W-:Y:S01]  /*67c0*/  IMAD.IADD R39, R37, 0x1, R2 ;  /* 0x0000000125277824 */ /* 0x000fe200078e0202 */
[----:B------:R-:W-:Y:S01]  /*67d0*/  LEA R106, R36, UR50, 0x3 ;  /* 0x00000032246a7c11 */ /* 0x000fe2000f8e18ff */
[----:B------:R-:W-:Y:S01]  /*67e0*/  IMAD.MOV.U32 R118, RZ, RZ, R46 ;  /* 0x000000ffff767224 */ /* 0x000fe200078e002e */
[----:B------:R-:W-:Y:S02]  /*67f0*/  ISETP.NE.U32.OR P5, PT, R111, 0x1, !P6 ;  /* 0x000000016f00780c */ /* 0x000fe400077a5470 */
[----:B------:R-:W-:Y:S02]  /*6800*/  CS2R R74, SRZ ;  /* 0x00000000004a7805 */ /* 0x000fe4000001ff00 */
[----:B------:R-:W-:Y:S02]  /*6810*/  SHF.L.U32 R3, R91, 0x1f, RZ ;  /* 0x0000001f5b037819 */ /* 0x000fe400000006ff */
[----:B------:R-:W-:Y:S02]  /*6820*/  CS2R R72, SRZ ;  /* 0x0000000000487805 */ /* 0x000fe4000001ff00 */
[----:B------:R-:W-:Y:S02]  /*6830*/  LOP3.LUT P2, R110, R94, 0xff, RZ, 0xc0, !PT ;  /* 0x000000ff5e6e7812 */ /* 0x000fe4000784c0ff */
[----:B------:R-:W-:Y:S02]  /*6840*/  CS2R R66, SRZ ;  /* 0x0000000000427805 */ /* 0x000fe4000001ff00 */
[----:B------:R-:W-:Y:S02]  /*6850*/  SEL R117, RZ, 0xffffffff, P0 ;  /* 0xffffffffff757807 */ /* 0x000fe40000000000 */
[----:B------:R-:W-:Y:S02]  /*6860*/  CS2R R64, SRZ ;  /* 0x0000000000407805 */ /* 0x000fe4000001ff00 */
[----:B------:R-:W-:Y:S02]  /*6870*/  CS2R R58, SRZ ;  /* 0x00000000003a7805 */ /* 0x000fe4000001ff00 */
[----:B------:R-:W-:Y:S02]  /*6880*/  CS2R R56, SRZ ;  /* 0x0000000000387805 */ /* 0x000fe4000001ff00 */
[----:B------:R-:W-:Y:S02]  /*6890*/  @P1 SEL R117, R4, R117, !P2 ;  /* 0x0000007504751207 */ /* 0x000fe40005000000 */
[----:B------:R-:W-:Y:S02]  /*68a0*/  CS2R R50, SRZ ;  /* 0x0000000000327805 */ /* 0x000fe4000001ff00 */
[----:B------:R-:W-:Y:S02]  /*68b0*/  CS2R R48, SRZ ;  /* 0x0000000000307805 */ /* 0x000fe4000001ff00 */
[----:B------:R-:W-:Y:S01]  /*68c0*/  @P5 SHF.L.U32 R5, R47, 0x1f, RZ ;  /* 0x0000001f2f055819 */ /* 0x000fe200000006ff */
[----:B------:R-:W-:Y:S01]  /*68d0*/  IMAD.IADD R112, R114, 0x1, R104 ;  /* 0x0000000172707824 */ /* 0x000fe200078e0268 */
[----:B------:R-:W-:Y:S01]  /*68e0*/  LOP3.LUT R117, R117, 0x1, RZ, 0xc0, !PT ;  /* 0x0000000175757812 */ /* 0x000fe200078ec0ff */
[----:B------:R-:W-:Y:S01]  /*68f0*/  IMAD.IADD R107, R108, 0x1, R113 ;  /* 0x000000016c6b7824 */ /* 0x000fe200078e0271 */
[----:B------:R-:W1:Y:S01]  /*6900*/  @P5 SYNCS.PHASECHK.TRANS64.TRYWAIT P4, [R0+URZ+0x80], R5 ;  /* 0x00008005000055a7 */ /* 0x000e6200080811ff */
[----:B------:R2:W4:Y:S01]  /*6910*/  SYNCS.PHASECHK.TRANS64.TRYWAIT P3, [R106+URZ+0xd0], R3 ;  /* 0x0000d0036a0075a7 */ /* 0x00052200080611ff */
[----:B-1----:R-:W-:Y:S01]  /*6920*/  @P5 SEL R115, RZ, 0x1, !P4 ;  /* 0x00000001ff735807 */ /* 0x002fe20006000000 */
[----:B--2-4-:R-:W-:Y:S06]  /*6930*/  @!P5 BRA `(.L_x_83) ;  /* 0x000000000064d947 */ /* 0x014fec0003800000 */
[----:B------:R-:W-:Y:S01]  /*6940*/  ISETP.NE.AND P1, PT, R115, RZ, PT ;  /* 0x000000ff7300720c */ /* 0x000fe20003f25270 */
[----:B------:R-:W-:Y:S01]  /*6950*/  BSSY B0, `(.L_x_84) ;  /* 0x000000e000007945 */ /* 0x000fe20003800000 */
[----:B------:R-:W-:Y:S02]  /*6960*/  ISETP.NE.U32.AND P0, PT, R117, 0x1, PT ;  /* 0x000000017500780c */ /* 0x000fe40003f05070 */
[----:B------:R-:W-:Y:S02]  /*6970*/  CS2R R50, SRZ ;  /* 0x0000000000327805 */ /* 0x000fe4000001ff00 */
[----:B------:R-:W-:Y:S02]  /*6980*/  CS2R R48, SRZ ;  /* 0x0000000000307805 */ /* 0x000fe4000001ff00 */
[----:B------:R-:W-:Y:S02]  /*6990*/  CS2R R58, SRZ ;  /* 0x00000000003a7805 */ /* 0x000fe4000001ff00 */
[----:B------:R-:W-:Y:S02]  /*69a0*/  CS2R R56, SRZ ;  /* 0x0000000000387805 */ /* 0x000fe4000001ff00 */
[----:B------:R-:W-:Y:S02]  /*69b0*/  CS2R R66, SRZ ;  /* 0x0000000000427805 */ /* 0x000fe4000001ff00 */
[----:B------:R-:W-:Y:S02]  /*69c0*/  CS2R R64, SRZ ;  /* 0x0000000000407805 */ /* 0x000fe4000001ff00 */
[----:B------:R-:W-:Y:S02]  /*69d0*/  CS2R R74, SRZ ;  /* 0x00000000004a7805 */ /* 0x000fe4000001ff00 */
[----:B------:R-:W-:Y:S01]  /*69e0*/  CS2R R72, SRZ ;  /* 0x0000000000487805 */ /* 0x000fe2000001ff00 */
[----:B------:R-:W-:Y:S06]  /*69f0*/  @P1 BRA `(.L_x_85) ;  /* 0x00000000000c1947 */ /* 0x000fec0003800000 */
[----:B------:R-:W-:Y:S04]  /*6a00*/  SHF.L.U32 R5, R47, 0x1f, RZ ;  /* 0x0000001f2f057819 */ /* 0x000fe800000006ff */
[----:B------:R-:W1:Y:S02]  /*6a10*/  SYNCS.PHASECHK.TRANS64.TRYWAIT P1, [R0+URZ+0x80], R5 ;  /* 0x00008005000075a7 */ /* 0x000e6400080211ff */
[----:B-1----:R-:W-:Y:S05]  /*6a20*/  @!P1 BRA `(.L_x_86) ;  /* 0x0000002400689947 */ /* 0x002fea0003800000 */
.L_x_85:
[----:B------:R-:W-:Y:S05]  /*6a30*/  BSYNC B0 ;  /* 0x0000000000007941 */ /* 0x000fea0003800000 */
.L_x_84:
[----:B------:R2:W4:Y:S01]  /*6a40*/  @P0 LDS.128 R48, [R114] ;  /* 0x0000000072300984 */ /* 0x0005220000000c00 */
[----:B------:R-:W-:Y:S03]  /*6a50*/  VIADD R118, R46, 0x1 ;  /* 0x000000012e767836 */ /* 0x000fe60000000000 */
[----:B------:R2:W2:Y:S04]  /*6a60*/  @P0 LDS.128 R56, [R113+0x10] ;  /* 0x0000100071380984 */ /* 0x0004a80000000c00 */
[----:B------:R2:W2:Y:S04]  /*6a70*/  @P0 LDS.128 R64, [R112+0x20] ;  /* 0x0000200070400984 */ /* 0x0004a80000000c00 */
[----:B------:R2:W2:Y:S01]  /*6a80*/  @P0 LDS.128 R72, [R107+0x10] ;  /* 0x000010006b480984 */ /* 0x0004a20000000c00 */
[C---:B------:R-:W-:Y:S04]  /*6a90*/  ISETP.NE.AND P0, PT, R118.reuse, 0x3, PT ;  /* 0x000000037600780c */ /* 0x040fe80003f05270 */
[----:B-1----:R-:W-:Y:S02]  /*6aa0*/  SEL R0, RZ, 0x1, P0 ;  /* 0x00000001ff007807 */ /* 0x002fe40000000000 */
[----:B------:R-:W-:Y:S02]  /*6ab0*/  SEL R118, R118, RZ, P0 ;  /* 0x000000ff76767207 */ /* 0x000fe40000000000 */
[----:B------:R-:W-:Y:S02]  /*6ac0*/  LOP3.LUT R47, R47, R0, RZ, 0x3c, !PT ;  /* 0x000000002f2f7212 */ /* 0x000fe400078e3cff */
.L_x_83:
[----:B------:R-:W-:Y:S05]  /*6ad0*/  BSYNC B1 ;  /* 0x0000000000017941 */ /* 0x000fea0003800000 */
.L_x_82:
[----:B------:R-:W-:Y:S04]  /*6ae0*/  SHF.R.U32.HI R0, RZ, 0x15, R39 ;  /* 0x00000015ff007819 */ /* 0x000fe80000011627 */
[----:B------:R-:W-:Y:S01]  /*6af0*/  LOP3.LUT P0, RZ, R0, 0x3, R95, 0x48, !PT ;  /* 0x0000000300ff7812 */ /* 0x000fe2000780485f */
[----:B------:R-:W-:Y:S01]  /*6b00*/  @!UPT UIADD3 URZ, UPT, UPT, URZ, URZ, URZ ;  /* 0x000000fffffff290 */ /* 0x000fe2000fffe0ff */
[----:B------:R-:W-:Y:S11]  /*6b10*/  @P3 BRA `(.L_x_87) ;  /* 0x0000000000083947 */ /* 0x000ff60003800000 */
[----:B------:R-:W1:Y:S02]  /*6b20*/  SYNCS.PHASECHK.TRANS64.TRYWAIT P1, [R106+URZ+0xd0], R3 ;  /* 0x0000d0036a0075a7 */ /* 0x000e6400080211ff */
[----:B-1----:R-:W-:Y:S05]  /*6b30*/  @!P1 BRA `(.L_x_88) ;  /* 0x0000002400389947 */ /* 0x002fea0003800000 */
.L_x_87:
[----:B------:R-:W-:Y:S05]  /*6b40*/  @!P0 BRA `(.L_x_89) ;  /* 0x0000000000408947 */ /* 0x000fea0003800000 */
[----:B------:R-:W1:Y:S01]  /*6b50*/  LDCU.64 UR8, c[0x4][0x70] ;  /* 0x01000e00ff0877ac */ /* 0x000e620008000a00 */
[----:B------:R-:W-:Y:S01]  /*6b60*/  MOV R3, 0x0 ;  /* 0x0000000000037802 */ /* 0x000fe20000000f00 */
[----:B------:R-:W-:Y:S02]  /*6b70*/  HFMA2 R12, -RZ, RZ, 0, 5.9604644775390625e-08 ;  /* 0x00000001ff0c7431 */ /* 0x000fe400000001ff */
[----:B------:R-:W-:Y:S02]  /*6b80*/  IMAD.MOV.U32 R8, RZ, RZ, 0x192 ;  /* 0x00000192ff087424 */ /* 0x000fe400078e00ff */
[----:B------:R-:W-:Y:S01]  /*6b90*/  IMAD.MOV.U32 R13, RZ, RZ, RZ ;  /* 0x000000ffff0d7224 */ /* 0x000fe200078e00ff */
[----:B------:R-:W5:Y:S01]  /*6ba0*/  LDCU.64 UR6, c[0x4][0x78] ;  /* 0x01000f00ff0677ac */ /* 0x000f620008000a00 */
[----:B------:R-:W2:Y:S01]  /*6bb0*/  LDC.64 R2, c[0x4][R3] ;  /* 0x0100000003027b82 */ /* 0x000ea20000000a00 */
[----:B------:R-:W3:Y:S01]  /*6bc0*/  LDCU.64 UR4, c[0x4][0x10] ;  /* 0x01000200ff0477ac */ /* 0x000ee20008000a00 */
[----:B-1----:R-:W-:Y:S01]  /*6bd0*/  MOV R5, UR9 ;  /* 0x0000000900057c02 */ /* 0x002fe20008000f00 */
[----:B------:R-:W-:Y:S01]  /*6be0*/  IMAD.U32 R4, RZ, RZ, UR8 ;  /* 0x00000008ff047e24 */ /* 0x000fe2000f8e00ff */
[----:B-----5:R-:W-:Y:S01]  /*6bf0*/  MOV R7, UR7 ;  /* 0x0000000700077c02 */ /* 0x020fe20008000f00 */
[----:B------:R-:W-:Y:S01]  /*6c00*/  IMAD.U32 R6, RZ, RZ, UR6 ;  /* 0x00000006ff067e24 */ /* 0x000fe2000f8e00ff */
[----:B---3--:R-:W-:Y:S01]  /*6c10*/  MOV R11, UR5 ;  /* 0x00000005000b7c02 */ /* 0x008fe20008000f00 */
[----:B------:R-:W-:Y:S02]  /*6c20*/  IMAD.U32 R10, RZ, RZ, UR4 ;  /* 0x00000004ff0a7e24 */ /* 0x000fe4000f8e00ff */
[----:B------:R-:W-:Y:S07]  /*6c30*/  LEPC R20, `(.L_x_89) ;  /* 0x000000001014794e */ /* 0x000fee0000000000 */
[----:B--2-4-:R-:W-:Y:S05]  /*6c40*/  CALL.ABS.NOINC R2 ;  /* 0x0000000002007343 */ /* 0x014fea0003c00000 */
.L_x_89:
[----:B------:R-:W-:Y:S05]  /*6c50*/  WARPSYNC.ALL ;  /* 0x0000000000007948 */ /* 0x000fea0003800000 */
[----:B------:R-:W-:Y:S01]  /*6c60*/  R2UR UR4, R39 ;  /* 0x00000000270472ca */ /* 0x000fe200000e0000 */
[--C-:B----4-:R-:W-:Y:S01]  /*6c70*/  HADD2.F32 R40, -RZ, R48.reuse.H0_H0 ;  /* 0x20000030ff287230 */ /* 0x110fe20000004100 */
[----:B------:R-:W-:Y:S01]  /*6c80*/  ISETP.NE.AND P1, PT, R93, RZ, PT ;  /* 0x000000ff5d00720c */ /* 0x000fe20003f25270 */
[----:B------:R-:W-:Y:S01]  /*6c90*/  HADD2.F32 R43, -RZ, R48.H1_H1 ;  /* 0x30000030ff2b7230 */ /* 0x000fe20000004100 */
[----:B------:R-:W-:Y:S01]  /*6ca0*/  BSSY.RECONVERGENT B0, `(.L_x_90) ;  /* 0x0000086000007945 */ /* 0x000fe20003800200 */
[----:B------:R-:W-:Y:S01]  /*6cb0*/  HADD2.F32 R42, -RZ, R49.H0_H0 ;  /* 0x20000031ff2a7230 */ /* 0x000fe20000004100 */
[----:B------:R-:W-:Y:S01]  /*6cc0*/  IADD3 R46, PT, PT, R46, 0x1, RZ ;  /* 0x000000012e2e7810 */ /* 0x000fe20007ffe0ff */
[----:B------:R-:W-:Y:S02]  /*6cd0*/  HADD2.F32 R45, -RZ, R51.H0_H0 ;  /* 0x20000033ff2d7230 */ /* 0x000fe40000004100 */
[----:B--2---:R-:W-:Y:S04]  /*6ce0*/  HADD2.F32 R44, -RZ, R75.H1_H1 ;  /* 0x3000004bff2c7230 */ /* 0x004fe80000004100 */
[----:B------:R-:W3:Y:S02]  /*6cf0*/  LDTM.x32 R4, tmem[UR4] ;  /* 0x00000004000479ee */ /* 0x000ee400082c0000 */
[C---:B---3--:R-:W-:Y:S01]  /*6d00*/  FMUL R0, R38.reuse, R4 ;  /* 0x0000000426007220 */ /* 0x048fe20000400000 */
[C---:B------:R-:W-:Y:S01]  /*6d10*/  FMUL R2, R38.reuse, R5 ;  /* 0x0000000526027220 */ /* 0x040fe20000400000 */
[C---:B------:R-:W-:Y:S01]  /*6d20*/  FMUL R3, R38.reuse, R6 ;  /* 0x0000000626037220 */ /* 0x040fe20000400000 */
[C---:B------:R-:W-:Y:S01]  /*6d30*/  FMUL R7, R38.reuse, R7 ;  /* 0x0000000726077220 */ /* 0x040fe20000400000 */
[C---:B------:R-:W-:Y:S01]  /*6d40*/  FFMA R0, R41.reuse, R40, R0 ;  /* 0x0000002829007223 */ /* 0x040fe20000000000 */
[----:B------:R-:W-:Y:S02]  /*6d50*/  HADD2.F32 R40, -RZ, R49.H1_H1 ;  /* 0x30000031ff287230 */ /* 0x000fe40000004100 */
[C---:B------:R-:W-:Y:S01]  /*6d60*/  FFMA R2, R41.reuse, R43, R2 ;  /* 0x0000002b29027223 */ /* 0x040fe20000000002 */
[C---:B------:R-:W-:Y:S01]  /*6d70*/  FFMA R3, R41.reuse, R42, R3 ;  /* 0x0000002a29037223 */ /* 0x040fe20000000003 */
[--C-:B------:R-:W-:Y:S02]  /*6d80*/  HADD2.F32 R43, -RZ, R50.reuse.H0_H0 ;  /* 0x20000032ff2b7230 */ /* 0x100fe40000004100 */
[----:B------:R-:W-:Y:S01]  /*6d90*/  FMUL R4, R38, R8 ;  /* 0x0000000826047220 */ /* 0x000fe20000400000 */
[----:B------:R-:W-:Y:S01]  /*6da0*/  HADD2.F32 R42, -RZ, R50.H1_H1 ;  /* 0x30000032ff2a7230 */ /* 0x000fe20000004100 */
[----:B------:R-:W-:Y:S01]  /*6db0*/  F2FP.F16.F32.PACK_AB R52, R2, R0 ;  /* 0x000000000234723e */ /* 0x000fe200000000ff */
[C---:B------:R-:W-:Y:S01]  /*6dc0*/  FFMA R7, R41.reuse, R40, R7 ;  /* 0x0000002829077223 */ /* 0x040fe20000000007 */
[----:B------:R-:W-:Y:S01]  /*6dd0*/  FFMA R4, R41, R43, R4 ;  /* 0x0000002b29047223 */ /* 0x000fe20000000004 */
[C---:B------:R-:W-:Y:S01]  /*6de0*/  FMUL R5, R38.reuse, R9 ;  /* 0x0000000926057220 */ /* 0x040fe20000400000 */
[C---:B------:R-:W-:Y:S01]  /*6df0*/  FMUL R6, R38.reuse, R10 ;  /* 0x0000000a26067220 */ /* 0x040fe20000400000 */
[----:B------:R-:W-:Y:S01]  /*6e00*/  HADD2.F32 R40, -RZ, R51.H1_H1 ;  /* 0x30000033ff287230 */ /* 0x000fe20000004100 */
[----:B------:R-:W-:Y:S01]  /*6e10*/  F2FP.F16.F32.PACK_AB R53, R7, R3 ;  /* 0x000000030735723e */ /* 0x000fe200000000ff */
[C---:B------:R-:W-:Y:S01]  /*6e20*/  FFMA R5, R41.reuse, R42, R5 ;  /* 0x0000002a29057223 */ /* 0x040fe20000000005 */
[----:B------:R-:W-:Y:S01]  /*6e30*/  FFMA R6, R41, R45, R6 ;  /* 0x0000002d29067223 */ /* 0x000fe20000000006 */
[C---:B------:R-:W-:Y:S01]  /*6e40*/  FMUL R11, R38.reuse, R11 ;  /* 0x0000000b260b7220 */ /* 0x040fe20000400000 */
[--C-:B------:R-:W-:Y:S02]  /*6e50*/  HADD2.F32 R43, -RZ, R56.reuse.H0_H0 ;  /* 0x20000038ff2b7230 */ /* 0x100fe40000004100 */
[C---:B------:R-:W-:Y:S01]  /*6e60*/  FMUL R8, R38.reuse, R12 ;  /* 0x0000000c26087220 */ /* 0x040fe20000400000 */
[----:B------:R-:W-:Y:S01]  /*6e70*/  F2FP.F16.F32.PACK_AB R54, R5, R4 ;  /* 0x000000040536723e */ /* 0x000fe200000000ff */
[C---:B------:R-:W-:Y:S01]  /*6e80*/  FFMA R11, R41.reuse, R40, R11 ;  /* 0x00000028290b7223 */ /* 0x040fe2000000000b */
[----:B------:R-:W-:Y:S02]  /*6e90*/  HADD2.F32 R40, -RZ, R56.H1_H1 ;  /* 0x30000038ff287230 */ /* 0x000fe40000004100 */
[----:B------:R-:W-:Y:S01]  /*6ea0*/  FFMA R8, R41, R43, R8 ;  /* 0x0000002b29087223 */ /* 0x000fe20000000008 */
[C---:B------:R-:W-:Y:S01]  /*6eb0*/  FMUL R9, R38.reuse, R13 ;  /* 0x0000000d26097220 */ /* 0x040fe20000400000 */
[--C-:B------:R-:W-:Y:S01]  /*6ec0*/  HADD2.F32 R45, -RZ, R57.reuse.H0_H0 ;  /* 0x20000039ff2d7230 */ /* 0x100fe20000004100 */
[----:B------:R-:W-:Y:S01]  /*6ed0*/  F2FP.F16.F32.PACK_AB R55, R11, R6 ;  /* 0x000000060b37723e */ /* 0x000fe200000000ff */
[C---:B------:R-:W-:Y:S01]  /*6ee0*/  FMUL R10, R38.reuse, R14 ;  /* 0x0000000e260a7220 */ /* 0x040fe20000400000 */
[----:B------:R-:W-:Y:S02]  /*6ef0*/  HADD2.F32 R42, -RZ, R57.H1_H1 ;  /* 0x30000039ff2a7230 */ /* 0x000fe40000004100 */
[C---:B------:R-:W-:Y:S01]  /*6f00*/  FFMA R9, R41.reuse, R40, R9 ;  /* 0x0000002829097223 */ /* 0x040fe20000000009 */
[C---:B------:R-:W-:Y:S01]  /*6f10*/  FMUL R15, R38.reuse, R15 ;  /* 0x0000000f260f7220 */ /* 0x040fe20000400000 */
[----:B------:R1:W-:Y:S01]  /*6f20*/  STS.128 [R114], R52 ;  /* 0x0000003472007388 */ /* 0x0003e20000000c00 */
[----:B------:R-:W-:Y:S01]  /*6f30*/  FFMA R10, R41, R45, R10 ;  /* 0x0000002d290a7223 */ /* 0x000fe2000000000a */
[--C-:B------:R-:W-:Y:S01]  /*6f40*/  HADD2.F32 R40, -RZ, R58.reuse.H0_H0 ;  /* 0x2000003aff287230 */ /* 0x100fe20000004100 */
[----:B------:R-:W-:Y:S01]  /*6f50*/  F2FP.F16.F32.PACK_AB R60, R9, R8 ;  /* 0x00000008093c723e */ /* 0x000fe200000000ff */
[----:B------:R-:W-:Y:S01]  /*6f60*/  FFMA R15, R41, R42, R15 ;  /* 0x0000002a290f7223 */ /* 0x000fe2000000000f */
[C---:B------:R-:W-:Y:S01]  /*6f70*/  FMUL R12, R38.reuse, R16 ;  /* 0x00000010260c7220 */ /* 0x040fe20000400000 */
[----:B------:R-:W-:Y:S02]  /*6f80*/  HADD2.F32 R42, -RZ, R58.H1_H1 ;  /* 0x3000003aff2a7230 */ /* 0x000fe40000004100 */
[C---:B------:R-:W-:Y:S01]  /*6f90*/  FMUL R13, R38.reuse, R17 ;  /* 0x00000011260d7220 */ /* 0x040fe20000400000 */
[--C-:B------:R-:W-:Y:S01]  /*6fa0*/  HADD2.F32 R43, -RZ, R59.reuse.H0_H0 ;  /* 0x2000003bff2b7230 */ /* 0x100fe20000004100 */
[----:B------:R-:W-:Y:S01]  /*6fb0*/  F2FP.F16.F32.PACK_AB R61, R15, R10 ;  /* 0x0000000a0f3d723e */ /* 0x000fe200000000ff */
[C---:B------:R-:W-:Y:S01]  /*6fc0*/  FFMA R12, R41.reuse, R40, R12 ;  /* 0x00000028290c7223 */ /* 0x040fe2000000000c */
[C---:B------:R-:W-:Y:S01]  /*6fd0*/  FFMA R13, R41.reuse, R42, R13 ;  /* 0x0000002a290d7223 */ /* 0x040fe2000000000d */
[C---:B------:R-:W-:Y:S01]  /*6fe0*/  FMUL R14, R38.reuse, R18 ;  /* 0x00000012260e7220 */ /* 0x040fe20000400000 */
[----:B------:R-:W-:Y:S02]  /*6ff0*/  HADD2.F32 R40, -RZ, R59.H1_H1 ;  /* 0x3000003bff287230 */ /* 0x000fe40000004100 */
[C---:B------:R-:W-:Y:S01]  /*7000*/  FMUL R19, R38.reuse, R19 ;  /* 0x0000001326137220 */ /* 0x040fe20000400000 */
[C---:B------:R-:W-:Y:S01]  /*7010*/  FMUL R16, R38.reuse, R20 ;  /* 0x0000001426107220 */ /* 0x040fe20000400000 */
[C---:B------:R-:W-:Y:S01]  /*7020*/  FFMA R14, R41.reuse, R43, R14 ;  /* 0x0000002b290e7223 */ /* 0x040fe2000000000e */
[--C-:B------:R-:W-:Y:S02]  /*7030*/  HADD2.F32 R43, -RZ, R64.reuse.H0_H0 ;  /* 0x20000040ff2b7230 */ /* 0x100fe40000004100 */
[C---:B------:R-:W-:Y:S01]  /*7040*/  FFMA R19, R41.reuse, R40, R19 ;  /* 0x0000002829137223 */ /* 0x040fe20000000013 */
[----:B------:R-:W-:Y:S02]  /*7050*/  HADD2.F32 R42, -RZ, R64.H1_H1 ;  /* 0x30000040ff2a7230 */ /* 0x000fe40000004100 */
[C---:B------:R-:W-:Y:S01]  /*7060*/  FMUL R17, R38.reuse, R21 ;  /* 0x0000001526117220 */ /* 0x040fe20000400000 */
[--C-:B------:R-:W-:Y:S02]  /*7070*/  HADD2.F32 R45, -RZ, R65.reuse.H0_H0 ;  /* 0x20000041ff2d7230 */ /* 0x100fe40000004100 */
[C---:B------:R-:W-:Y:S01]  /*7080*/  FMUL R18, R38.reuse, R22 ;  /* 0x0000001626127220 */ /* 0x040fe20000400000 */
[----:B------:R-:W-:Y:S02]  /*7090*/  HADD2.F32 R40, -RZ, R65.H1_H1 ;  /* 0x30000041ff287230 */ /* 0x000fe40000004100 */
[C---:B------:R-:W-:Y:S01]  /*70a0*/  FMUL R23, R38.reuse, R23 ;  /* 0x0000001726177220 */ /* 0x040fe20000400000 */
[C---:B------:R-:W-:Y:S01]  /*70b0*/  FFMA R16, R41.reuse, R43, R16 ;  /* 0x0000002b29107223 */ /* 0x040fe20000000010 */
[C---:B------:R-:W-:Y:S01]  /*70c0*/  FFMA R17, R41.reuse, R42, R17 ;  /* 0x0000002a29117223 */ /* 0x040fe20000000011 */
[C---:B------:R-:W-:Y:S01]  /*70d0*/  FFMA R18, R41.reuse, R45, R18 ;  /* 0x0000002d29127223 */ /* 0x040fe20000000012 */
[C---:B------:R-:W-:Y:S01]  /*70e0*/  FFMA R23, R41.reuse, R40, R23 ;  /* 0x0000002829177223 */ /* 0x040fe20000000017 */
[--C-:B------:R-:W-:Y:S02]  /*70f0*/  HADD2.F32 R43, -RZ, R66.reuse.H0_H0 ;  /* 0x20000042ff2b7230 */ /* 0x100fe40000004100 */
[C---:B------:R-:W-:Y:S01]  /*7100*/  FMUL R20, R38.reuse, R24 ;  /* 0x0000001826147220 */ /* 0x040fe20000400000 */
        /* <DEDUP_REMOVED lines=9> */
[----:B------:R-:W-:Y:S01]  /*71a0*/  FFMA R27, R41, R42, R27 ;  /* 0x0000002a291b7223 */ /* 0x000fe2000000001b */
[--C-:B------:R-:W-:Y:S02]  /*71b0*/  HADD2.F32 R40, -RZ, R72.reuse.H0_H0 ;  /* 0x20000048ff287230 */ /* 0x100fe40000004100 */
[C---:B------:R-:W-:Y:S01]  /*71c0*/  FMUL R24, R38.reuse, R28 ;  /* 0x0000001c26187220 */ /* 0x040fe20000400000 */
[----:B------:R-:W-:Y:S02]  /*71d0*/  HADD2.F32 R42, -RZ, R72.H1_H1 ;  /* 0x30000048ff2a7230 */ /* 0x000fe40000004100 */
[C---:B------:R-:W-:Y:S01]  /*71e0*/  FMUL R25, R38.reuse, R29 ;  /* 0x0000001d26197220 */ /* 0x040fe20000400000 */
[--C-:B------:R-:W-:Y:S02]  /*71f0*/  HADD2.F32 R43, -RZ, R73.reuse.H0_H0 ;  /* 0x20000049ff2b7230 */ /* 0x100fe40000004100 */
[C---:B------:R-:W-:Y:S01]  /*7200*/  FMUL R26, R38.reuse, R30 ;  /* 0x0000001e261a7220 */ /* 0x040fe20000400000 */
[----:B------:R-:W-:Y:S01]  /*7210*/  F2FP.F16.F32.PACK_AB R62, R13, R12 ;  /* 0x0000000c0d3e723e */ /* 0x000fe200000000ff */
[----:B------:R-:W-:Y:S01]  /*7220*/  FFMA R24, R41, R40, R24 ;  /* 0x0000002829187223 */ /* 0x000fe20000000018 */
[----:B------:R-:W-:Y:S01]  /*7230*/  F2FP.F16.F32.PACK_AB R63, R19, R14 ;  /* 0x0000000e133f723e */ /* 0x000fe200000000ff */
[C---:B------:R-:W-:Y:S01]  /*7240*/  FFMA R25, R41.reuse, R42, R25 ;  /* 0x0000002a29197223 */ /* 0x040fe20000000019 */
[C---:B------:R-:W-:Y:S01]  /*7250*/  FFMA R26, R41.reuse, R43, R26 ;  /* 0x0000002b291a7223 */ /* 0x040fe2000000001a */
[----:B------:R-:W-:Y:S02]  /*7260*/  HADD2.F32 R40, -RZ, R73.H1_H1 ;  /* 0x30000049ff287230 */ /* 0x000fe40000004100 */
[C---:B------:R-:W-:Y:S01]  /*7270*/  FMUL R31, R38.reuse, R31 ;  /* 0x0000001f261f7220 */ /* 0x040fe20000400000 */
[----:B------:R1:W-:Y:S01]  /*7280*/  STS.128 [R113+0x10], R60 ;  /* 0x0000103c71007388 */ /* 0x0003e20000000c00 */
[--C-:B------:R-:W-:Y:S02]  /*7290*/  HADD2.F32 R43, -RZ, R74.reuse.H0_H0 ;  /* 0x2000004aff2b7230 */ /* 0x100fe40000004100 */
[C---:B------:R-:W-:Y:S01]  /*72a0*/  FMUL R28, R38.reuse, R32 ;  /* 0x00000020261c7220 */ /* 0x040fe20000400000 */
[----:B------:R-:W-:Y:S02]  /*72b0*/  HADD2.F32 R42, -RZ, R74.H1_H1 ;  /* 0x3000004aff2a7230 */ /* 0x000fe40000004100 */
[C---:B------:R-:W-:Y:S01]  /*72c0*/  FMUL R29, R38.reuse, R33 ;  /* 0x00000021261d7220 */ /* 0x040fe20000400000 */
[----:B------:R-:W-:Y:S02]  /*72d0*/  HADD2.F32 R45, -RZ, R75.H0_H0 ;  /* 0x2000004bff2d7230 */ /* 0x000fe40000004100 */
[C---:B------:R-:W-:Y:S01]  /*72e0*/  FMUL R30, R38.reuse, R34 ;  /* 0x00000022261e7220 */ /* 0x040fe20000400000 */
[----:B------:R-:W-:Y:S01]  /*72f0*/  FFMA R31, R41, R40, R31 ;  /* 0x00000028291f7223 */ /* 0x000fe2000000001f */
[----:B------:R-:W-:Y:S01]  /*7300*/  FMUL R35, R38, R35 ;  /* 0x0000002326237220 */ /* 0x000fe20000400000 */
[----:B------:R-:W-:Y:S01]  /*7310*/  F2FP.F16.F32.PACK_AB R68, R17, R16 ;  /* 0x000000101144723e */ /* 0x000fe200000000ff */
[----:B------:R-:W-:Y:S01]  /*7320*/  FFMA R28, R41, R43, R28 ;  /* 0x0000002b291c7223 */ /* 0x000fe2000000001c */
[----:B------:R-:W-:Y:S01]  /*7330*/  F2FP.F16.F32.PACK_AB R69, R23, R18 ;  /* 0x000000121745723e */ /* 0x000fe200000000ff */
[----:B------:R-:W-:Y:S01]  /*7340*/  FFMA R29, R41, R42, R29 ;  /* 0x0000002a291d7223 */ /* 0x000fe2000000001d */
[----:B------:R-:W-:Y:S01]  /*7350*/  F2FP.F16.F32.PACK_AB R70, R21, R20 ;  /* 0x000000141546723e */ /* 0x000fe200000000ff */
[----:B------:R-:W-:Y:S01]  /*7360*/  FFMA R30, R41, R45, R30 ;  /* 0x0000002d291e7223 */ /* 0x000fe2000000001e */
[----:B------:R-:W-:Y:S01]  /*7370*/  F2FP.F16.F32.PACK_AB R71, R27, R22 ;  /* 0x000000161b47723e */ /* 0x000fe200000000ff */
[----:B------:R-:W-:Y:S01]  /*7380*/  FFMA R35, R41, R44, R35 ;  /* 0x0000002c29237223 */ /* 0x000fe20000000023 */
[----:B------:R-:W-:Y:S02]  /*7390*/  F2FP.F16.F32.PACK_AB R84, R25, R24 ;  /* 0x000000181954723e */ /* 0x000fe400000000ff */
[----:B------:R-:W-:Y:S01]  /*73a0*/  F2FP.F16.F32.PACK_AB R85, R31, R26 ;  /* 0x0000001a1f55723e */ /* 0x000fe200000000ff */
[----:B------:R1:W-:Y:S01]  /*73b0*/  STS.128 [R112+0x20], R68 ;  /* 0x0000204470007388 */ /* 0x0003e20000000c00 */
[----:B------:R-:W-:Y:S02]  /*73c0*/  F2FP.F16.F32.PACK_AB R86, R29, R28 ;  /* 0x0000001c1d56723e */ /* 0x000fe400000000ff */
[----:B------:R-:W-:Y:S05]  /*73d0*/  F2FP.F16.F32.PACK_AB R87, R35, R30 ;  /* 0x0000001e2357723e */ /* 0x000fea00000000ff */
[----:B------:R1:W-:Y:S01]  /*73e0*/  STS.128 [R107+0x10], R84 ;  /* 0x000010546b007388 */ /* 0x0003e20000000c00 */
[----:B------:R-:W-:Y:S01]  /*73f0*/  @!PT LDS RZ, [RZ] ;  /* 0x00000000fffff984 */ /* 0x000fe20000000800 */
[----:B------:R-:W-:Y:S01]  /*7400*/  @!PT LDS RZ, [RZ] ;  /* 0x00000000fffff984 */ /* 0x000fe20000000800 */
[----:B------:R-:W-:Y:S01]  /*7410*/  @!PT LDS RZ, [RZ] ;  /* 0x00000000fffff984 */ /* 0x000fe20000000800 */
[----:B------:R-:W-:Y:S01]  /*7420*/  @!PT LDS RZ, [RZ] ;  /* 0x00000000fffff984 */ /* 0x000fe20000000800 */
[----:B------:R2:W-:Y:S07]  /*7430*/  MEMBAR.ALL.CTA ;  /* 0x0000000000007992 */ /* 0x0005ee0000008000 */
[----:B--2---:R-:W2:Y:S02]  /*7440*/  FENCE.VIEW.ASYNC.S ;  /* 0x00000000000073c6 */ /* 0x004ea40000000000 */
[----:B--2---:R-:W-:Y:S06]  /*7450*/  BAR.SYNC.DEFER_BLOCKING 0x1, 0x80 ;  /* 0x0042000000007b1d */ /* 0x004fec0000010000 */
[----:B------:R-:W-:Y:S05]  /*7460*/  @P1 BRA `(.L_x_91) ;  /* 0x0000000000241947 */ /* 0x000fea0003800000 */
[----:B------:R-:W2:Y:S01]  /*7470*/  LDCU.64 UR6, c[0x0][0x348] ;  /* 0x00006900ff0677ac */ /* 0x000ea20008000a00 */
[----:B------:R-:W-:Y:S01]  /*7480*/  R2UR UR5, R116 ;  /* 0x00000000740572ca */ /* 0x000fe200000e0000 */
[----:B------:R-:W-:Y:S11]  /*7490*/  UMOV UR41, UR51 ;  /* 0x0000003300297c82 */ /* 0x000ff60008000000 */
[----:B------:R-:W-:Y:S01]  /*74a0*/  @!UPT UIADD3 URZ, UPT, UPT, URZ, URZ, URZ ;  /* 0x000000fffffff290 */ /* 0x000fe2000fffe0ff */
[----:B------:R-:W-:Y:S02]  /*74b0*/  UIADD3 UR40, UPT, UPT, UR50, 0x200, UR5 ;  /* 0x0000020032287890 */ /* 0x000fe4000fffe005 */
[----:B--2---:R-:W-:Y:S04]  /*74c0*/  UIADD3 UR4, UP0, UPT, UR6, 0x680, URZ ;  /* 0x0000068006047890 */ /* 0x004fe8000ff1e0ff */
[----:B------:R-:W-:Y:S09]  /*74d0*/  UIADD3.X UR5, UPT, UPT, URZ, UR7, URZ, UP0, !UPT ;  /* 0x00000007ff057290 */ /* 0x000ff200087fe4ff */
[----:B------:R2:W-:Y:S02]  /*74e0*/  UTMASTG.4D [UR40], [UR4] ;  /* 0x00000028040073b5 */ /* 0x0005e40008018000 */
[----:B--2---:R0:W-:Y:S02]  /*74f0*/  UTMACMDFLUSH ;  /* 0x00000000000079b7 */ /* 0x0041e40000000000 */
.L_x_91:
[----:B------:R-:W-:Y:S05]  /*7500*/  BSYNC.RECONVERGENT B0 ;  /* 0x0000000000007941 */ /* 0x000fea0003800200 */
.L_x_90:
[----:B------:R-:W-:Y:S01]  /*7510*/  R2UR UR48, R46 ;  /* 0x000000002e3072ca */ /* 0x000fe200000e0000 */
[----:B------:R-:W-:Y:S01]  /*7520*/  BSSY.RECONVERGENT B0, `(.L_x_92) ;  /* 0x0000007000007945 */ /* 0x000fe20003800200 */
[----:B------:R-:W-:Y:S04]  /*7530*/  ISETP.NE.AND P2, PT, R100, RZ, PT ;  /* 0x000000ff6400720c */ /* 0x000fe80003f45270 */
[----:B------:R-:W-:Y:S07]  /*7540*/  ISETP.NE.U32.OR P0, PT, R111, 0x1, !P2 ;  /* 0x000000016f00780c */ /* 0x000fee0005705470 */
[----:B------:R-:W-:Y:S04]  /*7550*/  UISETP.NE.AND UP0, UPT, UR48, 0x3, UPT ;  /* 0x000000033000788c */ /* 0x000fe8000bf05270 */
[----:B------:R-:W-:Y:S01]  /*7560*/  USEL UR49, UR48, URZ, UP0 ;  /* 0x000000ff30317287 */ /* 0x000fe20008000000 */
[----:B------:R-:W-:Y:S11]  /*7570*/  @P1 BRA `(.L_x_93) ;  /* 0x0000000000041947 */ /* 0x000ff60003800000 */
[----:B------:R-:W-:Y:S04]  /*7580*/  DEPBAR.LE SB0, 0x1 ;  /* 0x000080400000791a */ /* 0x000fe80000000000 */
.L_x_93:
[----:B------:R-:W-:Y:S05]  /*7590*/  BSYNC.RECONVERGENT B0 ;  /* 0x0000000000007941 */ /* 0x000fea0003800200 */
.L_x_92:
[----:B------:R-:W-:Y:S01]  /*75a0*/  BAR.SYNC.DEFER_BLOCKING 0x1, 0x80 ;  /* 0x0042000000007b1d */ /* 0x000fe20000010000 */
[----:B------:R-:W-:Y:S01]  /*75b0*/  LEA R3, R118, UR50, 0x3 ;  /* 0x0000003276037c11 */ /* 0x000fe2000f8e18ff */
[----:B------:R-:W-:Y:S01]  /*75c0*/  UISETP.NE.AND UP0, UPT, UR53, URZ, UPT ;  /* 0x000000ff3500728c */ /* 0x000fe2000bf05270 */
[----:B------:R-:W-:Y:S08]  /*75d0*/  @P0 SHF.L.U32 R4, R47, 0x1f, RZ ;  /* 0x0000001f2f040819 */ /* 0x000ff000000006ff */
[----:B------:R-:W-:Y:S05]  /*75e0*/  BRA.U !UP0, `(.L_x_94) ;  /* 0x0000000108307547 */ /* 0x000fea000b800000 */
[----:B------:R-:W-:Y:S01]  /*75f0*/  ISETP.NE.U32.OR P1, PT, R111, 0x1, !P2 ;  /* 0x000000016f00780c */ /* 0x000fe20005725470 */
[----:B------:R-:W2:Y:S01]  /*7600*/  S2R R0, SR_CgaCtaId ;  /* 0x0000000000007919 */ /* 0x000ea20000008800 */
[----:B------:R-:W-:Y:S11]  /*7610*/  IMAD.U32 R2, RZ, RZ, UR54 ;  /* 0x00000036ff027e24 */ /* 0x000ff6000f8e00ff */
[C---:B------:R-:W-:Y:S01]  /*7620*/  @P1 LEA R5, R2.reuse, UR50, 0x3 ;  /* 0x0000003202051c11 */ /* 0x040fe2000f8e18ff */
[----:B------:R-:W-:Y:S04]  /*7630*/  VIADD R2, R2, 0x1 ;  /* 0x0000000102027836 */ /* 0x000fe80000000000 */
[----:B------:R-:W-:Y:S05]  /*7640*/  @P1 VIADD R5, R5, 0x98 ;  /* 0x0000009805051836 */ /* 0x000fea0000000000 */
[----:B--2---:R-:W-:Y:S04]  /*7650*/  @P1 PRMT R0, R0, 0x654, R5 ;  /* 0x0000065400001816 */ /* 0x004fe80000000005 */
[----:B------:R2:W-:Y:S01]  /*7660*/  @P1 SYNCS.ARRIVE.TRANS64.RED.A1T0 RZ, [R0+URZ], RZ ;  /* 0x000000ff00ff19a7 */ /* 0x0005e200081004ff */
[C---:B------:R-:W-:Y:S04]  /*7670*/  ISETP.NE.AND P1, PT, R2.reuse, 0x3, PT ;  /* 0x000000030200780c */ /* 0x040fe80003f25270 */
[----:B------:R-:W-:Y:S04]  /*7680*/  SEL R2, R2, RZ, P1 ;  /* 0x000000ff02027207 */ /* 0x000fe80000800000 */
[----:B------:R-:W-:Y:S11]  /*7690*/  R2UR UR54, R2 ;  /* 0x00000000023672ca */ /* 0x000ff600000e0000 */
[----:B------:R-:W-:Y:S04]  /*76a0*/  @!UPT UIADD3 URZ, UPT, UPT, URZ, URZ, URZ ;  /* 0x000000fffffff290 */ /* 0x000fe8000fffe0ff */
.L_x_94:
[----:B------:R-:W3:Y:S01]  /*76b0*/  @P0 SYNCS.PHASECHK.TRANS64.TRYWAIT P1, [R3+URZ+0x80], R4 ;  /* 0x00008004030005a7 */ /* 0x000ee200080211ff */
[----:B------:R-:W-:Y:S01]  /*76c0*/  BSSY B1, `(.L_x_95) ;  /* 0x0000013000017945 */ /* 0x000fe20003800000 */
[----:B---3--:R-:W-:Y:S03]  /*76d0*/  @P0 SEL R115, RZ, 0x1, !P1 ;  /* 0x00000001ff730807 */ /* 0x008fe60004800000 */
[----:B------:R-:W-:Y:S05]  /*76e0*/  @!P0 BRA `(.L_x_96) ;  /* 0x0000000000408947 */ /* 0x000fea0003800000 */
[----:B------:R-:W-:Y:S01]  /*76f0*/  ISETP.NE.U32.AND P0, PT, R117, 0x1, PT ;  /* 0x000000017500780c */ /* 0x000fe20003f05070 */
[----:B------:R-:W-:Y:S01]  /*7700*/  BSSY B0, `(.L_x_97) ;  /* 0x000000a000007945 */ /* 0x000fe20003800000 */
[----:B------:R-:W-:Y:S11]  /*7710*/  ISETP.NE.AND P1, PT, R115, RZ, PT ;  /* 0x000000ff7300720c */ /* 0x000ff60003f25270 */
[----:B------:R-:W-:Y:S04]  /*7720*/  @P0 IMAD R118, R118, 0x2000, R109 ;  /* 0x0000200076760824 */ /* 0x000fe800078e026d */
[----:B------:R-:W-:Y:S01]  /*7730*/  @P0 IMAD.IADD R5, R105, 0x1, R118 ;  /* 0x0000000169050824 */ /* 0x000fe200078e0276 */
[----:B------:R-:W-:Y:S03]  /*7740*/  @P0 IADD3 R2, PT, PT, R104, R118, RZ ;  /* 0x0000007668020210 */ /* 0x000fe60007ffe0ff */
[----:B--2---:R-:W-:Y:S01]  /*7750*/  @P0 IMAD.IADD R0, R108, 0x1, R5 ;  /* 0x000000016c000824 */ /* 0x004fe200078e0205 */
[----:B------:R-:W-:Y:S06]  /*7760*/  @P1 BRA `(.L_x_98) ;  /* 0x00000000000c1947 */ /* 0x000fec0003800000 */
[----:B------:R-:W-:Y:S04]  /*7770*/  SHF.L.U32 R4, R47, 0x1f, RZ ;  /* 0x0000001f2f047819 */ /* 0x000fe800000006ff */
[----:B------:R-:W2:Y:S02]  /*7780*/  SYNCS.PHASECHK.TRANS64.TRYWAIT P1, [R3+URZ+0x80], R4 ;  /* 0x00008004030075a7 */ /* 0x000ea400080211ff */
[----:B--2---:R-:W-:Y:S05]  /*7790*/  @!P1 BRA `(.L_x_99) ;  /* 0x0000001800349947 */ /* 0x004fea0003800000 */
.L_x_98:
[----:B------:R-:W-:Y:S05]  /*77a0*/  BSYNC B0 ;  /* 0x0000000000007941 */ /* 0x000fea0003800000 */
.L_x_97:
[----:B------:R3:W4:Y:S04]  /*77b0*/  @P0 LDS.128 R48, [R118] ;  /* 0x0000000076300984 */ /* 0x0007280000000c00 */
[----:B------:R3:W1:Y:S04]  /*77c0*/  @P0 LDS.128 R64, [R2+0x20] ;  /* 0x0000200002400984 */ /* 0x0006680000000c00 */
[----:B------:R3:W1:Y:S04]  /*77d0*/  @P0 LDS.128 R56, [R5+0x10] ;  /* 0x0000100005380984 */ /* 0x0006680000000c00 */
[----:B------:R3:W1:Y:S02]  /*77e0*/  @P0 LDS.128 R72, [R0+0x10] ;  /* 0x0000100000480984 */ /* 0x0006640000000c00 */
.L_x_96:
[----:B------:R-:W-:Y:S05]  /*77f0*/  BSYNC B1 ;  /* 0x0000000000017941 */ /* 0x000fea0003800000 */
.L_x_95:
[----:B--23--:R-:W-:Y:S05]  /*7800*/  VIADD R0, R39, 0x20 ;  /* 0x0000002027007836 */ /* 0x00cfea0000000000 */
[----:B------:R-:W-:Y:S04]  /*7810*/  SHF.R.U32.HI R0, RZ, 0x15, R0 ;  /* 0x00000015ff007819 */ /* 0x000fe80000011600 */
[----:B------:R-:W-:Y:S11]  /*7820*/  LOP3.LUT P0, RZ, R0, 0x3, R95, 0x48, !PT ;  /* 0x0000000300ff7812 */ /* 0x000ff6000780485f */
[----:B------:R-:W-:Y:S02]  /*7830*/  @!UPT UIADD3 URZ, UPT, UPT, URZ, URZ, URZ ;  /* 0x000000fffffff290 */ /* 0x000fe4000fffe0ff */
[----:B------:R-:W-:Y:S05]  /*7840*/  @!P0 BRA `(.L_x_100) ;  /* 0x0000000000408947 */ /* 0x000fea0003800000 */
[----:B------:R-:W2:Y:S01]  /*7850*/  LDCU.64 UR8, c[0x4][0x70] ;  /* 0x01000e00ff0877ac */ /* 0x000ea20008000a00 */
[----:B------:R-:W-:Y:S01]  /*7860*/  MOV R3, 0x0 ;  /* 0x0000000000037802 */ /* 0x000fe20000000f00 */
[----:B------:R-:W-:Y:S02]  /*7870*/  HFMA2 R12, -RZ, RZ, 0, 5.9604644775390625e-08 ;  /* 0x00000001ff0c7431 */ /* 0x000fe400000001ff */
[----:B------:R-:W-:Y:S02]  /*7880*/  IMAD.MOV.U32 R8, RZ, RZ, 0x192 ;  /* 0x00000192ff087424 */ /* 0x000fe400078e00ff */
[----:B------:R-:W-:Y:S01]  /*7890*/  IMAD.MOV.U32 R13, RZ, RZ, RZ ;  /* 0x000000ffff0d7224 */ /* 0x000fe200078e00ff */
[----:B------:R-:W3:Y:S01]  /*78a0*/  LDCU.64 UR6, c[0x4][0x78] ;  /* 0x01000f00ff0677ac */ /* 0x000ee20008000a00 */
[----:B------:R-:W1:Y:S01]  /*78b0*/  LDC.64 R2, c[0x4][R3] ;  /* 0x0100000003027b82 */ /* 0x000e620000000a00 */
[----:B------:R-:W5:Y:S01]  /*78c0*/  LDCU.64 UR4, c[0x4][0x10] ;  /* 0x01000200ff0477ac */ /* 0x000f620008000a00 */
[----:B--2---:R-:W-:Y:S01]  /*78d0*/  MOV R5, UR9 ;  /* 0x0000000900057c02 */ /* 0x004fe20008000f00 */
[----:B------:R-:W-:Y:S01]  /*78e0*/  IMAD.U32 R4, RZ, RZ, UR8 ;  /* 0x00000008ff047e24 */ /* 0x000fe2000f8e00ff */
[----:B---3--:R-:W-:Y:S01]  /*78f0*/  MOV R7, UR7 ;  /* 0x0000000700077c02 */ /* 0x008fe20008000f00 */
[----:B------:R-:W-:Y:S01]  /*7900*/  IMAD.U32 R6, RZ, RZ, UR6 ;  /* 0x00000006ff067e24 */ /* 0x000fe2000f8e00ff */
[----:B-----5:R-:W-:Y:S01]  /*7910*/  MOV R11, UR5 ;  /* 0x00000005000b7c02 */ /* 0x020fe20008000f00 */
[----:B------:R-:W-:Y:S02]  /*7920*/  IMAD.U32 R10, RZ, RZ, UR4 ;  /* 0x00000004ff0a7e24 */ /* 0x000fe4000f8e00ff */
[----:B------:R-:W-:Y:S07]  /*7930*/  LEPC R20, `(.L_x_100) ;  /* 0x000000001014794e */ /* 0x000fee0000000000 */
[----:B-1--4-:R-:W-:Y:S05]  /*7940*/  CALL.ABS.NOINC R2 ;  /* 0x0000000002007343 */ /* 0x012fea0003c00000 */
.L_x_100:
[----:B------:R-:W-:Y:S01]  /*7950*/  ISETP.NE.AND P0, PT, R93, RZ, PT ;  /* 0x000000ff5d00720c */ /* 0x000fe20003f05270 */
[----:B------:R-:W-:Y:S05]  /*7960*/  WARPSYNC.ALL ;  /* 0x0000000000007948 */ /* 0x000fea0003800000 */
[----:B------:R-:W-:Y:S01]  /*7970*/  R2UR UR4, R39 ;  /* 0x00000000270472ca */ /* 0x000fe200000e0000 */
[----:B------:R-:W2:Y:S01]  /*7980*/  S2UR UR6, SR_CgaCtaId ;  /* 0x00000000000679c3 */ /* 0x000ea20000008800 */
[----:B------:R-:W-:Y:S01]  /*7990*/  R2UR UR5, R106 ;  /* 0x000000006a0572ca */ /* 0x000fe200000e0000 */
[--C-:B----4-:R-:W-:Y:S01]  /*79a0*/  HADD2.F32 R40, -RZ, R48.reuse.H0_H0 ;  /* 0x20000030ff287230 */ /* 0x110fe20000004100 */
[----:B------:R-:W-:Y:S01]  /*79b0*/  BSSY.RECONVERGENT B0, `(.L_x_101) ;  /* 0x000008d000007945 */ /* 0x000fe20003800200 */
[----:B------:R-:W-:Y:S02]  /*79c0*/  HADD2.F32 R43, -RZ, R48.H1_H1 ;  /* 0x30000030ff2b7230 */ /* 0x000fe40000004100 */
[--C-:B------:R-:W-:Y:S02]  /*79d0*/  HADD2.F32 R42, -RZ, R49.reuse.H0_H0 ;  /* 0x20000031ff2a7230 */ /* 0x100fe40000004100 */
[----:B------:R-:W-:Y:S02]  /*79e0*/  HADD2.F32 R44, -RZ, R49.H1_H1 ;  /* 0x30000031ff2c7230 */ /* 0x000fe40000004100 */
[--C-:B------:R-:W-:Y:S02]  /*79f0*/  HADD2.F32 R45, -RZ, R50.reuse.H0_H0 ;  /* 0x20000032ff2d7230 */ /* 0x100fe40000004100 */
[----:B------:R-:W3:Y:S01]  /*7a00*/  LDTM.x32 R4, tmem[UR4+0x20] ;  /* 0x00002004000479ee */ /* 0x000ee200082c0000 */
[----:B------:R-:W-:Y:S01]  /*7a10*/  NOP ;  /* 0x0000000000007918 */ /* 0x000fe20000000000 */
[----:B------:R-:W-:Y:S01]  /*7a20*/  USHF.L.U32 UR4, UR49, 0xd, URZ ;  /* 0x0000000d31047899 */ /* 0x000fe200080006ff */
[----:B------:R-:W-:Y:S01]  /*7a30*/  HADD2.F32 R46, -RZ, R50.H1_H1 ;  /* 0x30000032ff2e7230 */ /* 0x000fe20000004100 */
[----:B------:R-:W-:Y:S01]  /*7a40*/  UIADD3 UR5, UPT, UPT, UR5, 0xe0, URZ ;  /* 0x000000e005057890 */ /* 0x000fe2000fffe0ff */
[--C-:B------:R-:W-:Y:S02]  /*7a50*/  HADD2.F32 R47, -RZ, R51.reuse.H0_H0 ;  /* 0x20000033ff2f7230 */ /* 0x100fe40000004100 */
[----:B------:R-:W-:Y:S01]  /*7a60*/  HADD2.F32 R48, -RZ, R51.H1_H1 ;  /* 0x30000033ff307230 */ /* 0x000fe20000004100 */
[----:B------:R-:W-:Y:S01]  /*7a70*/  IADD3 R120, PT, PT, R109, UR4, RZ ;  /* 0x000000046d787c10 */ /* 0x000fe2000fffe0ff */
[--C-:B-1----:R-:W-:Y:S02]  /*7a80*/  HADD2.F32 R49, -RZ, R56.reuse.H0_H0 ;  /* 0x20000038ff317230 */ /* 0x102fe40000004100 */
[----:B------:R-:W-:Y:S01]  /*7a90*/  HADD2.F32 R50, -RZ, R56.H1_H1 ;  /* 0x30000038ff327230 */ /* 0x000fe20000004100 */
[-C--:B------:R-:W-:Y:S01]  /*7aa0*/  IADD3 R121, PT, PT, R105, R120.reuse, RZ ;  /* 0x0000007869797210 */ /* 0x080fe20007ffe0ff */
[--C-:B------:R-:W-:Y:S01]  /*7ab0*/  HADD2.F32 R51, -RZ, R57.reuse.H0_H0 ;  /* 0x20000039ff337230 */ /* 0x100fe20000004100 */
[----:B------:R-:W-:Y:S01]  /*7ac0*/  IADD3 R120, PT, PT, R104, R120, RZ ;  /* 0x0000007868787210 */ /* 0x000fe20007ffe0ff */
[----:B------:R-:W-:Y:S01]  /*7ad0*/  HADD2.F32 R52, -RZ, R57.H1_H1 ;  /* 0x30000039ff347230 */ /* 0x000fe20000004100 */
[----:B------:R-:W-:Y:S01]  /*7ae0*/  IADD3 R122, PT, PT, R108, R121, RZ ;  /* 0x000000796c7a7210 */ /* 0x000fe20007ffe0ff */
[--C-:B------:R-:W-:Y:S02]  /*7af0*/  HADD2.F32 R53, -RZ, R58.reuse.H0_H0 ;  /* 0x2000003aff357230 */ /* 0x100fe40000004100 */
[----:B------:R-:W-:Y:S02]  /*7b00*/  HADD2.F32 R54, -RZ, R58.H1_H1 ;  /* 0x3000003aff367230 */ /* 0x000fe40000004100 */
[--C-:B------:R-:W-:Y:S02]  /*7b10*/  HADD2.F32 R55, -RZ, R59.reuse.H0_H0 ;  /* 0x2000003bff377230 */ /* 0x100fe40000004100 */
[----:B------:R-:W-:Y:S01]  /*7b20*/  HADD2.F32 R56, -RZ, R59.H1_H1 ;  /* 0x3000003bff387230 */ /* 0x000fe20000004100 */
[----:B--2---:R-:W-:Y:S01]  /*7b30*/  UPRMT UR5, UR6, 0x654, UR5 ;  /* 0x0000065406057896 */ /* 0x004fe20008000005 */
[C---:B---3--:R-:W-:Y:S01]  /*7b40*/  FMUL R0, R38.reuse, R4 ;  /* 0x0000000426007220 */ /* 0x048fe20000400000 */
[C---:B------:R-:W-:Y:S01]  /*7b50*/  FMUL R2, R38.reuse, R5 ;  /* 0x0000000526027220 */ /* 0x040fe20000400000 */
[C---:B------:R-:W-:Y:S01]  /*7b60*/  FMUL R3, R38.reuse, R6 ;  /* 0x0000000626037220 */ /* 0x040fe20000400000 */
[C---:B------:R-:W-:Y:S01]  /*7b70*/  FMUL R7, R38.reuse, R7 ;  /* 0x0000000726077220 */ /* 0x040fe20000400000 */
[C---:B------:R-:W-:Y:S01]  /*7b80*/  FFMA R0, R41.reuse, R40, R0 ;  /* 0x0000002829007223 */ /* 0x040fe20000000000 */
[C---:B------:R-:W-:Y:S01]  /*7b90*/  FFMA R2, R41.reuse, R43, R2 ;  /* 0x0000002b29027223 */ /* 0x040fe20000000002 */
[C---:B------:R-:W-:Y:S01]  /*7ba0*/  FFMA R3, R41.reuse, R42, R3 ;  /* 0x0000002a29037223 */ /* 0x040fe20000000003 */
[----:B------:R-:W-:Y:S01]  /*7bb0*/  FFMA R7, R41, R44, R7 ;  /* 0x0000002c29077223 */ /* 0x000fe20000000007 */
[----:B------:R-:W-:Y:S01]  /*7bc0*/  SYNCS.ARRIVE.TRANS64.RED.A1T0 RZ, [UR5], RZ ;  /* 0x000000ffffff79a7 */ /* 0x000fe20008100405 */
[----:B------:R-:W-:Y:S01]  /*7bd0*/  FMUL R4, R38, R8 ;  /* 0x0000000826047220 */ /* 0x000fe20000400000 */
[----:B------:R-:W-:Y:S01]  /*7be0*/  F2FP.F16.F32.PACK_AB R84, R2, R0 ;  /* 0x000000000254723e */ /* 0x000fe200000000ff */
[C---:B------:R-:W-:Y:S01]  /*7bf0*/  FMUL R5, R38.reuse, R9 ;  /* 0x0000000926057220 */ /* 0x040fe20000400000 */
[----:B------:R-:W-:Y:S01]  /*7c00*/  F2FP.F16.F32.PACK_AB R85, R7, R3 ;  /* 0x000000030755723e */ /* 0x000fe200000000ff */
[C---:B------:R-:W-:Y:S01]  /*7c10*/  FFMA R4, R41.reuse, R45, R4 ;  /* 0x0000002d29047223 */ /* 0x040fe20000000004 */
[C---:B------:R-:W-:Y:S01]  /*7c20*/  FMUL R6, R38.reuse, R10 ;  /* 0x0000000a26067220 */ /* 0x040fe20000400000 */
[C---:B------:R-:W-:Y:S01]  /*7c30*/  FFMA R5, R41.reuse, R46, R5 ;  /* 0x0000002e29057223 */ /* 0x040fe20000000005 */
[C---:B------:R-:W-:Y:S01]  /*7c40*/  FMUL R11, R38.reuse, R11 ;  /* 0x0000000b260b7220 */ /* 0x040fe20000400000 */
[C---:B------:R-:W-:Y:S01]  /*7c50*/  FMUL R8, R38.reuse, R12 ;  /* 0x0000000c26087220 */ /* 0x040fe20000400000 */
[----:B------:R-:W-:Y:S01]  /*7c60*/  FFMA R6, R41, R47, R6 ;  /* 0x0000002f29067223 */ /* 0x000fe20000000006 */
[C---:B------:R-:W-:Y:S01]  /*7c70*/  FMUL R9, R38.reuse, R13 ;  /* 0x0000000d26097220 */ /* 0x040fe20000400000 */
[----:B------:R-:W-:Y:S01]  /*7c80*/  F2FP.F16.F32.PACK_AB R86, R5, R4 ;  /* 0x000000040556723e */ /* 0x000fe200000000ff */
[C---:B------:R-:W-:Y:S01]  /*7c90*/  FFMA R11, R41.reuse, R48, R11 ;  /* 0x00000030290b7223 */ /* 0x040fe2000000000b */
[C---:B------:R-:W-:Y:S01]  /*7ca0*/  FFMA R8, R41.reuse, R49, R8 ;  /* 0x0000003129087223 */ /* 0x040fe20000000008 */
[C---:B------:R-:W-:Y:S01]  /*7cb0*/  FFMA R9, R41.reuse, R50, R9 ;  /* 0x0000003229097223 */ /* 0x040fe20000000009 */
[C---:B------:R-:W-:Y:S01]  /*7cc0*/  FMUL R10, R38.reuse, R14 ;  /* 0x0000000e260a7220 */ /* 0x040fe20000400000 */
[C---:B------:R-:W-:Y:S01]  /*7cd0*/  FMUL R15, R38.reuse, R15 ;  /* 0x0000000f260f7220 */ /* 0x040fe20000400000 */
[C---:B------:R-:W-:Y:S01]  /*7ce0*/  FMUL R12, R38.reuse, R16 ;  /* 0x00000010260c7220 */ /* 0x040fe20000400000 */
[C---:B------:R-:W-:Y:S01]  /*7cf0*/  FMUL R13, R38.reuse, R17 ;  /* 0x00000011260d7220 */ /* 0x040fe20000400000 */
[C---:B------:R-:W-:Y:S01]  /*7d00*/  FFMA R10, R41.reuse, R51, R10 ;  /* 0x00000033290a7223 */ /* 0x040fe2000000000a */
[C---:B------:R-:W-:Y:S01]  /*7d10*/  FMUL R14, R38.reuse, R18 ;  /* 0x00000012260e7220 */ /* 0x040fe20000400000 */
[----:B------:R-:W-:Y:S01]  /*7d20*/  FFMA R15, R41, R52, R15 ;  /* 0x00000034290f7223 */ /* 0x000fe2000000000f */
[--C-:B------:R-:W-:Y:S02]  /*7d30*/  HADD2.F32 R57, -RZ, R64.reuse.H0_H0 ;  /* 0x20000040ff397230 */ /* 0x100fe40000004100 */
[C---:B------:R-:W-:Y:S01]  /*7d40*/  FMUL R19, R38.reuse, R19 ;  /* 0x0000001326137220 */ /* 0x040fe20000400000 */
[----:B------:R-:W-:Y:S01]  /*7d50*/  F2FP.F16.F32.PACK_AB R87, R11, R6 ;  /* 0x000000060b57723e */ /* 0x000fe200000000ff */
[C---:B------:R-:W-:Y:S01]  /*7d60*/  FFMA R12, R41.reuse, R53, R12 ;  /* 0x00000035290c7223 */ /* 0x040fe2000000000c */
[----:B------:R-:W-:Y:S02]  /*7d70*/  HADD2.F32 R58, -RZ, R64.H1_H1 ;  /* 0x30000040ff3a7230 */ /* 0x000fe40000004100 */
[C---:B------:R-:W-:Y:S01]  /*7d80*/  FMUL R16, R38.reuse, R20 ;  /* 0x0000001426107220 */ /* 0x040fe20000400000 */
[C---:B------:R-:W-:Y:S01]  /*7d90*/  FFMA R13, R41.reuse, R54, R13 ;  /* 0x00000036290d7223 */ /* 0x040fe2000000000d */
[----:B------:R1:W-:Y:S01]  /*7da0*/  STS.128 [R109+UR4], R84 ;  /* 0x000000546d007988 */ /* 0x0003e20008000c04 */
[--C-:B------:R-:W-:Y:S02]  /*7db0*/  HADD2.F32 R59, -RZ, R65.reuse.H0_H0 ;  /* 0x20000041ff3b7230 */ /* 0x100fe40000004100 */
[C---:B------:R-:W-:Y:S01]  /*7dc0*/  FMUL R17, R38.reuse, R21 ;  /* 0x0000001526117220 */ /* 0x040fe20000400000 */
[C---:B------:R-:W-:Y:S01]  /*7dd0*/  FFMA R14, R41.reuse, R55, R14 ;  /* 0x00000037290e7223 */ /* 0x040fe2000000000e */
[----:B------:R-:W-:Y:S02]  /*7de0*/  HADD2.F32 R60, -RZ, R65.H1_H1 ;  /* 0x30000041ff3c7230 */ /* 0x000fe40000004100 */
[C---:B------:R-:W-:Y:S01]  /*7df0*/  FMUL R18, R38.reuse, R22 ;  /* 0x0000001626127220 */ /* 0x040fe20000400000 */
[C---:B------:R-:W-:Y:S01]  /*7e00*/  FFMA R19, R41.reuse, R56, R19 ;  /* 0x0000003829137223 */ /* 0x040fe20000000013 */
        /* <DEDUP_REMOVED lines=11> */
[----:B------:R-:W-:Y:S01]  /*7ec0*/  FFMA R23, R41, R60, R23 ;  /* 0x0000003c29177223 */ /* 0x000fe20000000017 */
[--C-:B------:R-:W-:Y:S02]  /*7ed0*/  HADD2.F32 R65, -RZ, R72.reuse.H0_H0 ;  /* 0x20000048ff417230 */ /* 0x100fe40000004100 */
[C---:B------:R-:W-:Y:S01]  /*7ee0*/  FMUL R27, R38.reuse, R27 ;  /* 0x0000001b261b7220 */ /* 0x040fe20000400000 */
[----:B------:R-:W-:Y:S01]  /*7ef0*/  F2FP.F16.F32.PACK_AB R104, R9, R8 ;  /* 0x000000080968723e */ /* 0x000fe200000000ff */
[----:B------:R-:W-:Y:S01]  /*7f00*/  FFMA R20, R41, R61, R20 ;  /* 0x0000003d29147223 */ /* 0x000fe20000000014 */
[----:B------:R-:W-:Y:S01]  /*7f10*/  F2FP.F16.F32.PACK_AB R105, R15, R10 ;  /* 0x0000000a0f69723e */ /* 0x000fe200000000ff */
[----:B------:R-:W-:Y:S01]  /*7f20*/  HADD2.F32 R66, -RZ, R72.H1_H1 ;  /* 0x30000048ff427230 */ /* 0x000fe20000004100 */
[----:B------:R-:W-:Y:S01]  /*7f30*/  F2FP.F16.F32.PACK_AB R106, R13, R12 ;  /* 0x0000000c0d6a723e */ /* 0x000fe200000000ff */
[C---:B------:R-:W-:Y:S01]  /*7f40*/  FMUL R24, R38.reuse, R28 ;  /* 0x0000001c26187220 */ /* 0x040fe20000400000 */
[----:B------:R-:W-:Y:S01]  /*7f50*/  F2FP.F16.F32.PACK_AB R107, R19, R14 ;  /* 0x0000000e136b723e */ /* 0x000fe200000000ff */
[C---:B------:R-:W-:Y:S01]  /*7f60*/  FFMA R21, R41.reuse, R62, R21 ;  /* 0x0000003e29157223 */ /* 0x040fe20000000015 */
[--C-:B------:R-:W-:Y:S02]  /*7f70*/  HADD2.F32 R67, -RZ, R73.reuse.H0_H0 ;  /* 0x20000049ff437230 */ /* 0x100fe40000004100 */
[C---:B------:R-:W-:Y:S01]  /*7f80*/  FMUL R25, R38.reuse, R29 ;  /* 0x0000001d26197220 */ /* 0x040fe20000400000 */
[C---:B------:R-:W-:Y:S01]  /*7f90*/  FFMA R22, R41.reuse, R63, R22 ;  /* 0x0000003f29167223 */ /* 0x040fe20000000016 */
[----:B------:R1:W-:Y:S01]  /*7fa0*/  STS.128 [R121+0x10], R104 ;  /* 0x0000106879007388 */ /* 0x0003e20000000c00 */
        /* <DEDUP_REMOVED lines=39> */
[----:B------:R-:W-:Y:S02]  /*8220*/  UIADD3 UR40, UPT, UPT, UR50, 0x200, UR4 ;  /* 0x0000020032287890 */ /* 0x000fe4000fffe004 */
[----:B------:R-:W-:Y:S02]  /*8230*/  UIADD3 UR41, UPT, UPT, UR51, 0x20, URZ ;  /* 0x0000002033297890 */ /* 0x000fe4000fffe0ff */
[----:B--2---:R-:W-:Y:S04]  /*8240*/  UIADD3 UR6, UP0, UPT, UR8, 0x680, URZ ;  /* 0x0000068008067890 */ /* 0x004fe8000ff1e0ff */
[----:B------:R-:W-:Y:S09]  /*8250*/  UIADD3.X UR7, UPT, UPT, URZ, UR9, URZ, UP0, !UPT ;  /* 0x00000009ff077290 */ /* 0x000ff200087fe4ff */
[----:B------:R2:W-:Y:S02]  /*8260*/  UTMASTG.4D [UR40], [UR6] ;  /* 0x00000028060073b5 */ /* 0x0005e40008018000 */
[----:B--2---:R0:W-:Y:S02]  /*8270*/  UTMACMDFLUSH ;  /* 0x00000000000079b7 */ /* 0x0041e40000000000 */
.L_x_102:
[----:B------:R-:W-:Y:S05]  /*8280*/  BSYNC.RECONVERGENT B0 ;  /* 0x0000000000007941 */ /* 0x000fea0003800200 */
.L_x_101:
[----:B------:R-:W-:Y:S01]  /*8290*/  MOV R0, UR48 ;  /* 0x0000003000007c02 */ /* 0x000fe20008000f00 */
[----:B------:R-:W-:Y:S01]  /*82a0*/  UIADD3 UR4, UPT, UPT, UR49, 0x1, URZ ;  /* 0x0000000131047890 */ /* 0x000fe2000fffe0ff */
[----:B------:R-:W-:Y:S05]  /*82b0*/  BSSY.RECONVERGENT B0, `(.L_x_103) ;  /* 0x0000005000007945 */ /* 0x000fea0003800200 */
[----:B------:R-:W-:Y:S02]  /*82c0*/  MOV R2, UR4 ;  /* 0x0000000400027c02 */ /* 0x000fe40008000f00 */
[----:B------:R-:W-:Y:S01]  /*82d0*/  MOV R46, UR4 ;  /* 0x00000004002e7c02 */ /* 0x000fe20008000f00 */
[----:B------:R-:W-:Y:S05]  /*82e0*/  @P0 BRA `(.L_x_104) ;  /* 0x0000000000040947 */ /* 0x000fea0003800000 */
[----:B------:R-:W-:Y:S04]  /*82f0*/  DEPBAR.LE SB0, 0x1 ;  /* 0x000080400000791a */ /* 0x000fe80000000000 */
.L_x_104:
[----:B------:R-:W-:Y:S05]  /*8300*/  BSYNC.RECONVERGENT B0 ;  /* 0x0000000000007941 */ /* 0x000fea0003800200 */
.L_x_103:
[----:B------:R-:W-:Y:S01]  /*8310*/  BAR.SYNC.DEFER_BLOCKING 0x1, 0x80 ;  /* 0x0042000000007b1d */ /* 0x000fe20000010000 */
[----:B------:R-:W-:Y:S01]  /*8320*/  ISETP.NE.AND P0, PT, R2, 0x3, PT ;  /* 0x000000030200780c */ /* 0x000fe20003f05270 */
[----:B------:R-:W-:Y:S01]  /*8330*/  UISETP.NE.AND UP0, UPT, UR53, -0x2, UPT ;  /* 0xfffffffe3500788c */ /* 0x000fe2000bf05270 */
[----:B------:R-:W-:Y:S02]  /*8340*/  ISETP.NE.AND P2, PT, R100, RZ, PT ;  /* 0x000000ff6400720c */ /* 0x000fe40003f45270 */
[----:B------:R-:W-:Y:S01]  /*8350*/  ISETP.EQ.XOR P1, PT, R0, 0x3, !P0 ;  /* 0x000000030000780c */ /* 0x000fe20004722a70 */
[----:B------:R-:W-:Y:S01]  /*8360*/  VIADD R0, R36, 0x1 ;  /* 0x0000000124007836 */ /* 0x000fe20000000000 */
[----:B------:R-:W-:Y:S02]  /*8370*/  SEL R46, R46, RZ, P0 ;  /* 0x000000ff2e2e7207 */ /* 0x000fe40000000000 */
[----:B------:R-:W-:Y:S04]  /*8380*/  SEL R3, RZ, 0x1, !P1 ;  /* 0x00000001ff037807 */ /* 0x000fe80004800000 */
[----:B------:R-:W-:Y:S01]  /*8390*/  LOP3.LUT R92, R92, R3, RZ, 0x3c, !PT ;  /* 0x000000035c5c7212 */ /* 0x000fe200078e3cff */
[----:B------:R-:W-:Y:S06]  /*83a0*/  BRA.U !UP0, `(.L_x_105) ;  /* 0x0000000108307547 */ /* 0x000fec000b800000 */
        /* <DEDUP_REMOVED lines=12> */
.L_x_105:
[----:B------:R-:W-:Y:S01]  /*8470*/  R2UR UR5, R88 ;  /* 0x00000000580572ca */ /* 0x000fe200000e0000 */
[----:B------:R-:W-:Y:S01]  /*8480*/  UIADD3 UR53, UPT, UPT, UR53, 0x2, URZ ;  /* 0x0000000235357890 */ /* 0x000fe2000fffe0ff */
[----:B------:R-:W-:Y:S01]  /*8490*/  R2UR UR4, R89 ;  /* 0x00000000590472ca */ /* 0x000fe200000e0000 */
[----:B------:R-:W-:Y:S01]  /*84a0*/  IMAD.MOV.U32 R17, RZ, RZ, R103 ;  /* 0x000000ffff117224 */ /* 0x000fe200078e0067 */
[----:B------:R-:W-:Y:S02]  /*84b0*/  LOP3.LUT P0, RZ, R82, 0x1, RZ, 0xc0, !PT ;  /* 0x0000000152ff7812 */ /* 0x000fe4000780c0ff */
[----:B------:R-:W-:Y:S02]  /*84c0*/  ISETP.NE.AND P1, PT, R0, 0x2, PT ;  /* 0x000000020000780c */ /* 0x000fe40003f25270 */
[----:B------:R-:W-:Y:S02]  /*84d0*/  LOP3.LUT R90, R90, 0x1, RZ, 0x3c, !PT ;  /* 0x000000015a5a7812 */ /* 0x000fe400078e3cff */
[----:B--2---:R-:W-:Y:S02]  /*84e0*/  SEL R2, RZ, 0x1, P1 ;  /* 0x00000001ff027807 */ /* 0x004fe40000800000 */
[----:B------:R-:W-:Y:S01]  /*84f0*/  SEL R36, R0, RZ, P1 ;  /* 0x000000ff00247207 */ /* 0x000fe20000800000 */
[----:B------:R-:W-:Y:S01]  /*8500*/  UIADD3 UR23, UPT, UPT, UR36, UR5, URZ ;  /* 0x0000000524177290 */ /* 0x000fe2000fffe0ff */
[----:B------:R-:W-:Y:S01]  /*8510*/  LOP3.LUT R91, R91, R2, RZ, 0x3c, !PT ;  /* 0x000000025b5b7212 */ /* 0x000fe200078e3cff */
[----:B------:R-:W-:Y:S02]  /*8520*/  UIADD3 UR27, UPT, UPT, UR37, UR4, URZ ;  /* 0x00000004251b7290 */ /* 0x000fe4000fffe0ff */
[----:B------:R-:W-:Y:S10]  /*8530*/  @P0 BRA `(.L_x_106) ;  /* 0xffffffd000c00947 */ /* 0x000ff4000383ffff */
[----:B------:R-:W-:Y:S05]  /*8540*/  @!P2 BRA `(.L_x_107) ;  /* 0x000000000048a947 */ /* 0x000fea0003800000 */
[----:B------:R-:W2:Y:S02]  /*8550*/  LDCU.64 UR4, c[0x0][0x890] ;  /* 0x00011200ff0477ac */ /* 0x000ea40008000a00 */
[----:B--2---:R-:W-:-:S04]  /*8560*/  UISETP.NE.U32.AND UP0, UPT, UR4, URZ, UPT ;  /* 0x000000ff0400728c */ /* 0x004fc8000bf05070 */
[----:B------:R-:W-:-:S09]  /*8570*/  UISETP.NE.AND.EX UP0, UPT, UR5, URZ, UPT, UP0 ;  /* 0x000000ff0500728c */ /* 0x000fd2000bf05300 */
[----:B------:R-:W-:Y:S05]  /*8580*/  BRA.U UP0, `(.L_x_108) ;  /* 0x00000001000c7547 */ /* 0x000fea000b800000 */
[----:B------:R-:W-:-:S13]  /*8590*/  FSETP.NEU.AND P0, PT, R41, RZ, PT ;  /* 0x000000ff2900720b */ /* 0x000fda0003f0d000 */
[----:B------:R-:W-:Y:S05]  /*85a0*/  @!P0 EXIT ;  /* 0x000000000000894d */ /* 0x000fea0003800000 */
[----:B------:R-:W-:Y:S05]  /*85b0*/  BRA `(.L_x_107) ;  /* 0x00000000002c7947 */ /* 0x000fea0003800000 */
.L_x_108:
[----:B------:R-:W-:Y:S01]  /*85c0*/  ISETP.NE.AND P0, PT, R110, RZ, PT ;  /* 0x000000ff6e00720c */ /* 0x000fe20003f05270 */
[----:B------:R-:W-:-:S12]  /*85d0*/  BSSY.RECONVERGENT B0, `(.L_x_107) ;  /* 0x0000009000007945 */ /* 0x000fd80003800200 */
[----:B------:R-:W-:Y:S05]  /*85e0*/  @P0 BRA `(.L_x_109) ;  /* 0x0000000000140947 */ /* 0x000fea0003800000 */
[----:B------:R-:W2:Y:S02]  /*85f0*/  LDCU.64 UR4, c[0x0][0x888] ;  /* 0x00011100ff0477ac */ /* 0x000ea40008000a00 */
[----:B--2---:R-:W-:-:S04]  /*8600*/  ISETP.NE.U32.AND P0, PT, RZ, UR4, PT ;  /* 0x00000004ff007c0c */ /* 0x004fc8000bf05070 */
[----:B------:R-:W-:-:S13]  /*8610*/  ISETP.NE.AND.EX P0, PT, RZ, UR5, PT, P0 ;  /* 0x00000005ff007c0c */ /* 0x000fda000bf05300 */
[----:B------:R-:W-:Y:S05]  /*8620*/  @!P0 EXIT ;  /* 0x000000000000894d */ /* 0x000fea0003800000 */
[----:B------:R-:W-:Y:S05]  /*8630*/  BRA `(.L_x_110) ;  /* 0x0000000000087947 */ /* 0x000fea0003800000 */
.L_x_109:
[----:B------:R-:W-:-:S13]  /*8640*/  FSETP.NEU.AND P0, PT, R41, RZ, PT ;  /* 0x000000ff2900720b */ /* 0x000fda0003f0d000 */
[----:B------:R-:W-:Y:S05]  /*8650*/  @!P0 EXIT ;  /* 0x000000000000894d */ /* 0x000fea0003800000 */
.L_x_110:
[----:B------:R-:W-:Y:S05]  /*8660*/  BSYNC.RECONVERGENT B0 ;  /* 0x0000000000007941 */ /* 0x000fea0003800200 */
.L_x_107:
[----:B------:R-:W2:Y:S01]  /*8670*/  S2UR UR5, SR_CgaCtaId ;  /* 0x00000000000579c3 */ /* 0x000ea20000008800 */
[----:B------:R-:W-:Y:S01]  /*8680*/  ULEA UR4, UR54, UR50, 0x3 ;  /* 0x0000003236047291 */ /* 0x000fe2000f8e18ff */
[----:B------:R-:W-:-:S04]  /*8690*/  DEPBAR.LE SB0, 0x0 ;  /* 0x000080000000791a */ /* 0x000fc80000000000 */
[----:B------:R-:W-:-:S04]  /*86a0*/  UIADD3 UR4, UPT, UPT, UR4, 0x98, URZ ;  /* 0x0000009804047890 */ /* 0x000fc8000fffe0ff */
[----:B--2---:R-:W-:-:S09]  /*86b0*/  UPRMT UR4, UR5, 0x654, UR4 ;  /* 0x0000065405047896 */ /* 0x004fd20008000004 */
[----:B------:R-:W-:Y:S01]  /*86c0*/  SYNCS.ARRIVE.TRANS64.RED.A1T0 RZ, [UR4], RZ ;  /* 0x000000ffffff79a7 */ /* 0x000fe20008100404 */
[----:B------:R-:W-:Y:S05]  /*86d0*/  EXIT ;  /* 0x000000000000794d */ /* 0x000fea0003800000 */
.L_x_19:
[----:B------:R-:W-:Y:S07]  /*86e0*/  MOV R0, UR33 ;  /* 0x0000002100007c02 */ /* 0x000fee0008000f00 */
.L_x_111:
[----:B-1----:R1:W3:Y:S02]  /*86f0*/  SYNCS.PHASECHK.TRANS64.TRYWAIT P0, [R0+URZ+0x40], R5 ;  /* 0x00004005000075a7 */ /* 0x0022e400080011ff */
[----:B---3--:R-:W-:Y:S05]  /*8700*/  @!P0 NANOSLEEP.SYNCS 0x989680 ;  /* 0x009896800000895d */ /* 0x008fea0003900000 */
[----:B------:R-:W3:Y:S02]  /*8710*/  @!P0 SYNCS.PHASECHK.TRANS64 P0, [R0+URZ+0x40], R5 ;  /* 0x00004005000085a7 */ /* 0x000ee400080010ff */
[----:B---3--:R-:W-:Y:S05]  /*8720*/  @!P0 BRA `(.L_x_111) ;  /* 0xfffffffc00f08947 */ /* 0x008fea000383ffff */
[----:B------:R-:W-:Y:S05]  /*8730*/  BRA `(.L_x_18) ;  /* 0xffffff9400047947 */ /* 0x000fea000383ffff */
.L_x_25:
[----:B------:R-:W-:Y:S07]  /*8740*/  MOV R0, UR25 ;  /* 0x0000001900007c02 */ /* 0x000fee0008000f00 */
.L_x_112:
[----:B-1----:R1:W2:Y:S02]  /*8750*/  SYNCS.PHASECHK.TRANS64.TRYWAIT P0, [R0+URZ+0x40], R5 ;  /* 0x00004005000075a7 */ /* 0x0022a400080011ff */
[----:B--2---:R-:W-:Y:S05]  /*8760*/  @!P0 NANOSLEEP.SYNCS 0x989680 ;  /* 0x009896800000895d */ /* 0x004fea0003900000 */
[----:B------:R-:W2:Y:S02]  /*8770*/  @!P0 SYNCS.PHASECHK.TRANS64 P0, [R0+URZ+0x40], R5 ;  /* 0x00004005000085a7 */ /* 0x000ea400080010ff */
[----:B--2---:R-:W-:Y:S05]  /*8780*/  @!P0 BRA `(.L_x_112) ;  /* 0xfffffffc00f08947 */ /* 0x004fea000383ffff */
[----:B------:R-:W-:Y:S05]  /*8790*/  BRA `(.L_x_24) ;  /* 0xffffff9800307947 */ /* 0x000fea000383ffff */
.L_x_29:
[----:B------:R-:W-:-:S07]  /*87a0*/  MOV R0, UR29 ;  /* 0x0000001d00007c02 */ /* 0x000fce0008000f00 */
.L_x_113:
[----:B-1----:R1:W2:Y:S02]  /*87b0*/  SYNCS.PHASECHK.TRANS64.TRYWAIT P0, [R0+URZ+0xc0], R3 ;  /* 0x0000c003000075a7 */ /* 0x0022a400080011ff */
[----:B--2---:R-:W-:Y:S05]  /*87c0*/  @!P0 NANOSLEEP.SYNCS 0x989680 ;  /* 0x009896800000895d */ /* 0x004fea0003900000 */
[----:B------:R-:W2:Y:S02]  /*87d0*/  @!P0 SYNCS.PHASECHK.TRANS64 P0, [R0+URZ+0xc0], R3 ;  /* 0x0000c003000085a7 */ /* 0x000ea400080010ff */
[----:B--2---:R-:W-:Y:S05]  /*87e0*/  @!P0 BRA `(.L_x_113) ;  /* 0xfffffffc00f08947 */ /* 0x004fea000383ffff */
[----:B------:R-:W-:Y:S05]  /*87f0*/  BRA `(.L_x_114) ;  /* 0xffffff9c00007947 */ /* 0x000fea000383ffff */
.L_x_33:
[----:B------:R-:W-:-:S07]  /*8800*/  MOV R0, UR4 ;  /* 0x0000000400007c02 */ /* 0x000fce0008000f00 */
.L_x_115:
[----:B-1----:R1:W2:Y:S02]  /*8810*/  SYNCS.PHASECHK.TRANS64.TRYWAIT P0, [R0+URZ], R3 ;  /* 0x00000003000075a7 */ /* 0x0022a400080011ff */
[----:B--2---:R-:W-:Y:S05]  /*8820*/  @!P0 NANOSLEEP.SYNCS 0x989680 ;  /* 0x009896800000895d */ /* 0x004fea0003900000 */
[----:B------:R-:W2:Y:S02]  /*8830*/  @!P0 SYNCS.PHASECHK.TRANS64 P0, [R0+URZ], R3 ;  /* 0x00000003000085a7 */ /* 0x000ea400080010ff */
[----:B--2---:R-:W-:Y:S05]  /*8840*/  @!P0 BRA `(.L_x_115) ;  /* 0xfffffffc00f08947 */ /* 0x004fea000383ffff */
[----:B------:R-:W-:Y:S05]  /*8850*/  BRA `(.L_x_116) ;  /* 0xffffffa000947947 */ /* 0x000fea000383ffff */
.L_x_34:
[----:B------:R-:W-:-:S07]  /*8860*/  MOV R0, UR5 ;  /* 0x0000000500007c02 */ /* 0x000fce0008000f00 */
.L_x_117:
[----:B-1----:R1:W2:Y:S02]  /*8870*/  SYNCS.PHASECHK.TRANS64.TRYWAIT P0, [R0+URZ], R3 ;  /* 0x00000003000075a7 */ /* 0x0022a400080011ff */
[----:B--2---:R-:W-:Y:S05]  /*8880*/  @!P0 NANOSLEEP.SYNCS 0x989680 ;  /* 0x009896800000895d */ /* 0x004fea0003900000 */
[----:B------:R-:W2:Y:S02]  /*8890*/  @!P0 SYNCS.PHASECHK.TRANS64 P0, [R0+URZ], R3 ;  /* 0x00000003000085a7 */ /* 0x000ea400080010ff */
[----:B--2---:R-:W-:Y:S05]  /*88a0*/  @!P0 BRA `(.L_x_117) ;  /* 0xfffffffc00f08947 */ /* 0x004fea000383ffff */
[----:B------:R-:W-:Y:S05]  /*88b0*/  BRA `(.L_x_118) ;  /* 0xffffffa000a47947 */ /* 0x000fea000383ffff */
.L_x_35:
[----:B------:R-:W-:-:S07]  /*88c0*/  MOV R0, UR5 ;  /* 0x0000000500007c02 */ /* 0x000fce0008000f00 */
.L_x_119:
[----:B-1----:R1:W2:Y:S02]  /*88d0*/  SYNCS.PHASECHK.TRANS64.TRYWAIT P0, [R0+URZ], R3 ;  /* 0x00000003000075a7 */ /* 0x0022a400080011ff */
[----:B--2---:R-:W-:Y:S05]  /*88e0*/  @!P0 NANOSLEEP.SYNCS 0x989680 ;  /* 0x009896800000895d */ /* 0x004fea0003900000 */
[----:B------:R-:W2:Y:S02]  /*88f0*/  @!P0 SYNCS.PHASECHK.TRANS64 P0, [R0+URZ], R3 ;  /* 0x00000003000085a7 */ /* 0x000ea400080010ff */
[----:B--2---:R-:W-:Y:S05]  /*8900*/  @!P0 BRA `(.L_x_119) ;  /* 0xfffffffc00f08947 */ /* 0x004fea000383ffff */
[----:B------:R-:W-:Y:S05]  /*8910*/  BRA `(.L_x_120) ;  /* 0xffffffa000b47947 */ /* 0x000fea000383ffff */
.L_x_36:
[----:B------:R-:W-:-:S07]  /*8920*/  MOV R0, UR5 ;  /* 0x0000000500007c02 */ /* 0x000fce0008000f00 */
.L_x_121:
[----:B-1----:R1:W2:Y:S02]  /*8930*/  SYNCS.PHASECHK.TRANS64.TRYWAIT P0, [R0+URZ], R3 ;  /* 0x00000003000075a7 */ /* 0x0022a400080011ff */
[----:B--2---:R-:W-:Y:S05]  /*8940*/  @!P0 NANOSLEEP.SYNCS 0x989680 ;  /* 0x009896800000895d */ /* 0x004fea0003900000 */
[----:B------:R-:W2:Y:S02]  /*8950*/  @!P0 SYNCS.PHASECHK.TRANS64 P0, [R0+URZ], R3 ;  /* 0x00000003000085a7 */ /* 0x000ea400080010ff */
[----:B--2---:R-:W-:Y:S05]  /*8960*/  @!P0 BRA `(.L_x_121) ;  /* 0xfffffffc00f08947 */ /* 0x004fea000383ffff */
[----:B------:R-:W-:Y:S05]  /*8970*/  BRA `(.L_x_122) ;  /* 0xffffffa000c47947 */ /* 0x000fea000383ffff */
.L_x_37:
[----:B------:R-:W-:-:S07]  /*8980*/  MOV R0, UR5 ;  /* 0x0000000500007c02 */ /* 0x000fce0008000f00 */
.L_x_123:
[----:B-1----:R1:W2:Y:S02]  /*8990*/  SYNCS.PHASECHK.TRANS64.TRYWAIT P0, [R0+URZ], R3 ;  /* 0x00000003000075a7 */ /* 0x0022a400080011ff */
[----:B--2---:R-:W-:Y:S05]  /*89a0*/  @!P0 NANOSLEEP.SYNCS 0x989680 ;  /* 0x009896800000895d */ /* 0x004fea0003900000 */
[----:B------:R-:W2:Y:S02]  /*89b0*/  @!P0 SYNCS.PHASECHK.TRANS64 P0, [R0+URZ], R3 ;  /* 0x00000003000085a7 */ /* 0x000ea400080010ff */
[----:B--2---:R-:W-:Y:S05]  /*89c0*/  @!P0 BRA `(.L_x_123) ;  /* 0xfffffffc00f08947 */ /* 0x004fea000383ffff */
[----:B------:R-:W-:Y:S05]  /*89d0*/  BRA `(.L_x_124) ;  /* 0xffffffa000d47947 */ /* 0x000fea000383ffff */
.L_x_38:
[----:B------:R-:W-:-:S07]  /*89e0*/  MOV R0, UR5 ;  /* 0x0000000500007c02 */ /* 0x000fce0008000f00 */
.L_x_125:
[----:B-1----:R1:W2:Y:S02]  /*89f0*/  SYNCS.PHASECHK.TRANS64.TRYWAIT P0, [R0+URZ], R3 ;  /* 0x00000003000075a7 */ /* 0x0022a400080011ff */
[----:B--2---:R-:W-:Y:S05]  /*8a00*/  @!P0 NANOSLEEP.SYNCS 0x989680 ;  /* 0x009896800000895d */ /* 0x004fea0003900000 */
[----:B------:R-:W2:Y:S02]  /*8a10*/  @!P0 SYNCS.PHASECHK.TRANS64 P0, [R0+URZ], R3 ;  /* 0x00000003000085a7 */ /* 0x000ea400080010ff */
[----:B--2---:R-:W-:Y:S05]  /*8a20*/  @!P0 BRA `(.L_x_125) ;  /* 0xfffffffc00f08947 */ /* 0x004fea000383ffff */
[----:B------:R-:W-:Y:S05]  /*8a30*/  BRA `(.L_x_126) ;  /* 0xffffffa000e47947 */ /* 0x000fea000383ffff */
.L_x_39:
[----:B------:R-:W-:-:S07]  /*8a40*/  MOV R0, UR5 ;  /* 0x0000000500007c02 */ /* 0x000fce0008000f00 */
.L_x_127:
[----:B-1----:R1:W2:Y:S02]  /*8a50*/  SYNCS.PHASECHK.TRANS64.TRYWAIT P0, [R0+URZ], R3 ;  /* 0x00000003000075a7 */ /* 0x0022a400080011ff */
[----:B--2---:R-:W-:Y:S05]  /*8a60*/  @!P0 NANOSLEEP.SYNCS 0x989680 ;  /* 0x009896800000895d */ /* 0x004fea0003900000 */
[----:B------:R-:W2:Y:S02]  /*8a70*/  @!P0 SYNCS.PHASECHK.TRANS64 P0, [R0+URZ], R3 ;  /* 0x00000003000085a7 */ /* 0x000ea400080010ff */
[----:B--2---:R-:W-:Y:S05]  /*8a80*/  @!P0 BRA `(.L_x_127) ;  /* 0xfffffffc00f08947 */ /* 0x004fea000383ffff */
[----:B------:R-:W-:Y:S05]  /*8a90*/  BRA `(.L_x_128) ;  /* 0xffffffa000f47947 */ /* 0x000fea000383ffff */
.L_x_42:
[----:B------:R-:W-:-:S07]  /*8aa0*/  MOV R4, UR4 ;  /* 0x0000000400047c02 */ /* 0x000fce0008000f00 */
.L_x_129:
[----:B--2---:R2:W3:Y:S02]  /*8ab0*/  SYNCS.PHASECHK.TRANS64.TRYWAIT P1, [R4+URZ+0xc8], R7 ;  /* 0x0000c807040075a7 */ /* 0x0044e400080211ff */
[----:B---3--:R-:W-:Y:S05]  /*8ac0*/  @!P1 NANOSLEEP.SYNCS 0x989680 ;  /* 0x009896800000995d */ /* 0x008fea0003900000 */
[----:B------:R-:W3:Y:S02]  /*8ad0*/  @!P1 SYNCS.PHASECHK.TRANS64 P1, [R4+URZ+0xc8], R7 ;  /* 0x0000c807040095a7 */ /* 0x000ee400080210ff */
[----:B---3--:R-:W-:Y:S05]  /*8ae0*/  @!P1 BRA `(.L_x_129) ;  /* 0xfffffffc00f09947 */ /* 0x008fea000383ffff */
[----:B------:R-:W-:Y:S05]  /*8af0*/  BRA `(.L_x_130) ;  /* 0xffffffa400647947 */ /* 0x000fea000383ffff */
.L_x_43:
[----:B--2---:R-:W-:-:S07]  /*8b00*/  MOV R4, UR4 ;  /* 0x0000000400047c02 */ /* 0x004fce0008000f00 */
.L_x_131:
[----:B--2---:R2:W3:Y:S02]  /*8b10*/  SYNCS.PHASECHK.TRANS64.TRYWAIT P1, [R4+URZ+0xc0], R5 ;  /* 0x0000c005040075a7 */ /* 0x0044e400080211ff */
[----:B---3--:R-:W-:Y:S05]  /*8b20*/  @!P1 NANOSLEEP.SYNCS 0x989680 ;  /* 0x009896800000995d */ /* 0x008fea0003900000 */
[----:B------:R-:W3:Y:S02]  /*8b30*/  @!P1 SYNCS.PHASECHK.TRANS64 P1, [R4+URZ+0xc0], R5 ;  /* 0x0000c005040095a7 */ /* 0x000ee400080210ff */
[----:B---3--:R-:W-:Y:S05]  /*8b40*/  @!P1 BRA `(.L_x_131) ;  /* 0xfffffffc00f09947 */ /* 0x008fea000383ffff */
[----:B------:R-:W-:Y:S05]  /*8b50*/  BRA `(.L_x_132) ;  /* 0xffffffa4006c7947 */ /* 0x000fea000383ffff */
.L_x_51:
[----:B------:R-:W-:-:S07]  /*8b60*/  MOV R0, UR21 ;  /* 0x0000001500007c02 */ /* 0x000fce0008000f00 */
.L_x_133:
[----:B--2---:R2:W3:Y:S02]  /*8b70*/  SYNCS.PHASECHK.TRANS64.TRYWAIT P0, [R0+URZ+0xc0], R3 ;  /* 0x0000c003000075a7 */ /* 0x0044e400080011ff */
[----:B---3--:R-:W-:Y:S05]  /*8b80*/  @!P0 NANOSLEEP.SYNCS 0x989680 ;  /* 0x009896800000895d */ /* 0x008fea0003900000 */
[----:B------:R-:W3:Y:S02]  /*8b90*/  @!P0 SYNCS.PHASECHK.TRANS64 P0, [R0+URZ+0xc0], R3 ;  /* 0x0000c003000085a7 */ /* 0x000ee400080010ff */
[----:B---3--:R-:W-:Y:S05]  /*8ba0*/  @!P0 BRA `(.L_x_133) ;  /* 0xfffffffc00f08947 */ /* 0x008fea000383ffff */
[----:B------:R-:W-:Y:S05]  /*8bb0*/  BRA `(.L_x_134) ;  /* 0xffffffa800f07947 */ /* 0x000fea000383ffff */
.L_x_52:
[----:B------:R-:W-:-:S07]  /*8bc0*/  MOV R0, UR25 ;  /* 0x0000001900007c02 */ /* 0x000fce0008000f00 */
.L_x_135:
[----:B--2---:R2:W3:Y:S02]  /*8bd0*/  SYNCS.PHASECHK.TRANS64.TRYWAIT P0, [R0+URZ+0xe0], R3 ;  /* 0x0000e003000075a7 */ /* 0x0044e400080011ff */
[----:B---3--:R-:W-:Y:S05]  /*8be0*/  @!P0 NANOSLEEP.SYNCS 0x989680 ;  /* 0x009896800000895d */ /* 0x008fea0003900000 */
[----:B------:R-:W3:Y:S02]  /*8bf0*/  @!P0 SYNCS.PHASECHK.TRANS64 P0, [R0+URZ+0xe0], R3 ;  /* 0x0000e003000085a7 */ /* 0x000ee400080010ff */
[----:B---3--:R-:W-:Y:S05]  /*8c00*/  @!P0 BRA `(.L_x_135) ;  /* 0xfffffffc00f08947 */ /* 0x008fea000383ffff */
[----:B------:R-:W-:Y:S05]  /*8c10*/  BRA `(.L_x_136) ;  /* 0xffffffac00087947 */ /* 0x000fea000383ffff */
.L_x_55:
[----:B--2---:R-:W-:Y:S07]  /*8c20*/  MOV R0, UR17 ;  /* 0x0000001100007c02 */ /* 0x004fee0008000f00 */
.L_x_137:
[----:B--2---:R2:W3:Y:S02]  /*8c30*/  SYNCS.PHASECHK.TRANS64.TRYWAIT P0, [R0+URZ], R3 ;  /* 0x00000003000075a7 */ /* 0x0044e400080011ff */
[----:B---3--:R-:W-:Y:S05]  /*8c40*/  @!P0 NANOSLEEP.SYNCS 0x989680 ;  /* 0x009896800000895d */ /* 0x008fea0003900000 */
[----:B------:R-:W3:Y:S02]  /*8c50*/  @!P0 SYNCS.PHASECHK.TRANS64 P0, [R0+URZ], R3 ;  /* 0x00000003000085a7 */ /* 0x000ee400080010ff */
[----:B---3--:R-:W-:Y:S05]  /*8c60*/  @!P0 BRA `(.L_x_137) ;  /* 0xfffffffc00f08947 */ /* 0x008fea000383ffff */
[----:B------:R-:W-:Y:S05]  /*8c70*/  BRA `(.L_x_54) ;  /* 0xffffffac00387947 */ /* 0x000fea000383ffff */
.L_x_58:
[----:B------:R-:W-:-:S07]  /*8c80*/  MOV R0, UR4 ;  /* 0x0000000400007c02 */ /* 0x000fce0008000f00 */
.L_x_138:
[----:B--2---:R2:W4:Y:S02]  /*8c90*/  SYNCS.PHASECHK.TRANS64.TRYWAIT P0, [R0+URZ], R3 ;  /* 0x00000003000075a7 */ /* 0x00452400080011ff */
[----:B----4-:R-:W-:Y:S05]  /*8ca0*/  @!P0 NANOSLEEP.SYNCS 0x989680 ;  /* 0x009896800000895d */ /* 0x010fea0003900000 */
[----:B------:R-:W4:Y:S02]  /*8cb0*/  @!P0 SYNCS.PHASECHK.TRANS64 P0, [R0+URZ], R3 ;  /* 0x00000003000085a7 */ /* 0x000f2400080010ff */
[----:B----4-:R-:W-:Y:S05]  /*8cc0*/  @!P0 BRA `(.L_x_138) ;  /* 0xfffffffc00f08947 */ /* 0x010fea000383ffff */
[----:B------:R-:W-:Y:S05]  /*8cd0*/  BRA `(.L_x_139) ;  /* 0xffffffb0002c7947 */ /* 0x000fea000383ffff */
.L_x_59:
[----:B------:R-:W-:-:S07]  /*8ce0*/  MOV R0, UR4 ;  /* 0x0000000400007c02 */ /* 0x000fce0008000f00 */
.L_x_140:
[----:B--2---:R2:W3:Y:S02]  /*8cf0*/  SYNCS.PHASECHK.TRANS64.TRYWAIT P0, [R0+URZ], R3 ;  /* 0x00000003000075a7 */ /* 0x0044e400080011ff */
[----:B---3--:R-:W-:Y:S05]  /*8d00*/  @!P0 NANOSLEEP.SYNCS 0x989680 ;  /* 0x009896800000895d */ /* 0x008fea0003900000 */
[----:B------:R-:W3:Y:S02]  /*8d10*/  @!P0 SYNCS.PHASECHK.TRANS64 P0, [R0+URZ], R3 ;  /* 0x00000003000085a7 */ /* 0x000ee400080010ff */
[----:B---3--:R-:W-:Y:S05]  /*8d20*/  @!P0 BRA `(.L_x_140) ;  /* 0xfffffffc00f08947 */ /* 0x008fea000383ffff */
[----:B------:R-:W-:Y:S05]  /*8d30*/  BRA `(.L_x_141) ;  /* 0xffffffb000387947 */ /* 0x000fea000383ffff */
.L_x_64:
[----:B------:R-:W-:Y:S07]  /*8d40*/  MOV R0, UR22 ;  /* 0x0000001600007c02 */ /* 0x000fee0008000f00 */
.L_x_142:
[----:B-1----:R1:W2:Y:S02]  /*8d50*/  SYNCS.PHASECHK.TRANS64.TRYWAIT P0, [R0+URZ+0xc0], R5 ;  /* 0x0000c005000075a7 */ /* 0x0022a400080011ff */
[----:B--2---:R-:W-:Y:S05]  /*8d60*/  @!P0 NANOSLEEP.SYNCS 0x989680 ;  /* 0x009896800000895d */ /* 0x004fea0003900000 */
[----:B------:R-:W2:Y:S02]  /*8d70*/  @!P0 SYNCS.PHASECHK.TRANS64 P0, [R0+URZ+0xc0], R5 ;  /* 0x0000c005000085a7 */ /* 0x000ea400080010ff */
[----:B--2---:R-:W-:Y:S05]  /*8d80*/  @!P0 BRA `(.L_x_142) ;  /* 0xfffffffc00f08947 */ /* 0x004fea000383ffff */
[----:B------:R-:W-:Y:S05]  /*8d90*/  BRA `(.L_x_143) ;  /* 0xffffffb400bc7947 */ /* 0x000fea000383ffff */
.L_x_67:
[----:B------:R-:W-:Y:S07]  /*8da0*/  MOV R9, UR22 ;  /* 0x0000001600097c02 */ /* 0x000fee0008000f00 */
.L_x_144:
[----:B-1----:R1:W2:Y:S02]  /*8db0*/  SYNCS.PHASECHK.TRANS64.TRYWAIT P1, [R9+URZ+0xb8], R14 ;  /* 0x0000b80e090075a7 */ /* 0x0022a400080211ff */
[----:B--2---:R-:W-:Y:S05]  /*8dc0*/  @!P1 NANOSLEEP.SYNCS 0x989680 ;  /* 0x009896800000995d */ /* 0x004fea0003900000 */
[----:B------:R-:W2:Y:S02]  /*8dd0*/  @!P1 SYNCS.PHASECHK.TRANS64 P1, [R9+URZ+0xb8], R14 ;  /* 0x0000b80e090095a7 */ /* 0x000ea400080210ff */
[----:B--2---:R-:W-:Y:S05]  /*8de0*/  @!P1 BRA `(.L_x_144) ;  /* 0xfffffffc00f09947 */ /* 0x004fea000383ffff */
[----:B------:R-:W-:Y:S05]  /*8df0*/  BRA `(.L_x_66) ;  /* 0xffffffbc000c7947 */ /* 0x000fea000383ffff */
.L_x_70:
[----:B------:R-:W-:Y:S07]  /*8e00*/  MOV R0, UR4 ;  /* 0x0000000400007c02 */ /* 0x000fee0008000f00 */
.L_x_145:
[----:B-1----:R1:W2:Y:S02]  /*8e10*/  SYNCS.PHASECHK.TRANS64.TRYWAIT P1, [R0+URZ+0x98], R9 ;  /* 0x00009809000075a7 */ /* 0x0022a400080211ff */
[----:B--2---:R-:W-:Y:S05]  /*8e20*/  @!P1 NANOSLEEP.SYNCS 0x989680 ;  /* 0x009896800000995d */ /* 0x004fea0003900000 */
[----:B------:R-:W2:Y:S02]  /*8e30*/  @!P1 SYNCS.PHASECHK.TRANS64 P1, [R0+URZ+0x98], R9 ;  /* 0x00009809000095a7 */ /* 0x000ea400080210ff */
[----:B--2---:R-:W-:Y:S05]  /*8e40*/  @!P1 BRA `(.L_x_145) ;  /* 0xfffffffc00f09947 */ /* 0x004fea000383ffff */
[----:B------:R-:W-:Y:S05]  /*8e50*/  BRA `(.L_x_146) ;  /* 0xffffffc000287947 */ /* 0x000fea000383ffff */
.L_x_71:
[----:B------:R-:W-:Y:S07]  /*8e60*/  MOV R0, UR5 ;  /* 0x0000000500007c02 */ /* 0x000fee0008000f00 */
.L_x_147:
[----:B-1----:R1:W2:Y:S02]  /*8e70*/  SYNCS.PHASECHK.TRANS64.TRYWAIT P0, [R0+URZ+0x98], R11 ;  /* 0x0000980b000075a7 */ /* 0x0022a400080011ff */
[----:B--2---:R-:W-:Y:S05]  /*8e80*/  @!P0 NANOSLEEP.SYNCS 0x989680 ;  /* 0x009896800000895d */ /* 0x004fea0003900000 */
[----:B------:R-:W2:Y:S02]  /*8e90*/  @!P0 SYNCS.PHASECHK.TRANS64 P0, [R0+URZ+0x98], R11 ;  /* 0x0000980b000085a7 */ /* 0x000ea400080010ff */
[----:B--2---:R-:W-:Y:S05]  /*8ea0*/  @!P0 BRA `(.L_x_147) ;  /* 0xfffffffc00f08947 */ /* 0x004fea000383ffff */
[----:B------:R-:W-:Y:S05]  /*8eb0*/  BRA `(.L_x_148) ;  /* 0xffffffc000907947 */ /* 0x000fea000383ffff */
.L_x_73:
[----:B------:R-:W-:-:S07]  /*8ec0*/  MOV R0, UR4 ;  /* 0x0000000400007c02 */ /* 0x000fce0008000f00 */
.L_x_149:
[----:B--2---:R2:W3:Y:S02]  /*8ed0*/  SYNCS.PHASECHK.TRANS64.TRYWAIT P0, [R0+URZ], R3 ;  /* 0x00000003000075a7 */ /* 0x0044e400080011ff */
[----:B---3--:R-:W-:Y:S05]  /*8ee0*/  @!P0 NANOSLEEP.SYNCS 0x989680 ;  /* 0x009896800000895d */ /* 0x008fea0003900000 */
[----:B------:R-:W3:Y:S02]  /*8ef0*/  @!P0 SYNCS.PHASECHK.TRANS64 P0, [R0+URZ], R3 ;  /* 0x00000003000085a7 */ /* 0x000ee400080010ff */
[----:B---3--:R-:W-:Y:S05]  /*8f00*/  @!P0 BRA `(.L_x_149) ;  /* 0xfffffffc00f08947 */ /* 0x008fea000383ffff */
[----:B------:R-:W-:Y:S05]  /*8f10*/  BRA `(.L_x_150) ;  /* 0xffffffc400147947 */ /* 0x000fea000383ffff */
.L_x_74:
[----:B--2---:R2:W3:Y:S02]  /*8f20*/  SYNCS.PHASECHK.TRANS64.TRYWAIT P0, [R2+URZ], R3 ;  /* 0x00000003020075a7 */ /* 0x0044e400080011ff */
[----:B---3--:R-:W-:Y:S05]  /*8f30*/  @!P0 NANOSLEEP.SYNCS 0x989680 ;  /* 0x009896800000895d */ /* 0x008fea0003900000 */
[----:B------:R-:W3:Y:S02]  /*8f40*/  @!P0 SYNCS.PHASECHK.TRANS64 P0, [R2+URZ], R3 ;  /* 0x00000003020085a7 */ /* 0x000ee400080010ff */
[----:B---3--:R-:W-:Y:S05]  /*8f50*/  @!P0 BRA `(.L_x_74) ;  /* 0xfffffffc00f08947 */ /* 0x008fea000383ffff */
[----:B------:R-:W-:Y:S05]  /*8f60*/  BRA `(.L_x_151) ;  /* 0xffffffc400407947 */ /* 0x000fea000383ffff */
.L_x_76:
[----:B------:R-:W-:Y:S07]  /*8f70*/  MOV R0, UR50 ;  /* 0x0000003200007c02 */ /* 0x000fee0008000f00 */
.L_x_152:
[----:B-1----:R1:W2:Y:S02]  /*8f80*/  SYNCS.PHASECHK.TRANS64.TRYWAIT P0, [R0+URZ+0xc0], R3 ;  /* 0x0000c003000075a7 */ /* 0x0022a400080011ff */
[----:B--2---:R-:W-:Y:S05]  /*8f90*/  @!P0 NANOSLEEP.SYNCS 0x989680 ;  /* 0x009896800000895d */ /* 0x004fea0003900000 */
[----:B------:R-:W2:Y:S02]  /*8fa0*/  @!P0 SYNCS.PHASECHK.TRANS64 P0, [R0+URZ+0xc0], R3 ;  /* 0x0000c003000085a7 */ /* 0x000ea400080010ff */
[----:B--2---:R-:W-:Y:S05]  /*8fb0*/  @!P0 BRA `(.L_x_152) ;  /* 0xfffffffc00f08947 */ /* 0x004fea000383ffff */
[----:B------:R-:W-:Y:S05]  /*8fc0*/  BRA `(.L_x_153) ;  /* 0xffffffc800287947 */ /* 0x000fea000383ffff */
.L_x_86:
[----:B-1----:R1:W2:Y:S02]  /*8fd0*/  SYNCS.PHASECHK.TRANS64.TRYWAIT P1, [R0+URZ+0x80], R5 ;  /* 0x00008005000075a7 */ /* 0x0022a400080211ff */
[----:B--2---:R-:W-:Y:S05]  /*8fe0*/  @!P1 NANOSLEEP.SYNCS 0x989680 ;  /* 0x009896800000995d */ /* 0x004fea0003900000 */
[----:B------:R-:W2:Y:S02]  /*8ff0*/  @!P1 SYNCS.PHASECHK.TRANS64 P1, [R0+URZ+0x80], R5 ;  /* 0x00008005000095a7 */ /* 0x000ea400080210ff */
[----:B--2---:R-:W-:Y:S05]  /*9000*/  @!P1 BRA `(.L_x_86) ;  /* 0xfffffffc00f09947 */ /* 0x004fea000383ffff */
[----:B------:R-:W-:Y:S05]  /*9010*/  BRA `(.L_x_85) ;  /* 0xffffffd800847947 */ /* 0x000fea000383ffff */
.L_x_88:
[----:B------:R1:W1:Y:S02]  /*9020*/  SYNCS.PHASECHK.TRANS64.TRYWAIT P1, [R106+URZ+0xd0], R3 ;  /* 0x0000d0036a0075a7 */ /* 0x00026400080211ff */
[----:B-1----:R-:W-:Y:S05]  /*9030*/  @!P1 NANOSLEEP.SYNCS 0x989680 ;  /* 0x009896800000995d */ /* 0x002fea0003900000 */
[----:B------:R-:W1:Y:S02]  /*9040*/  @!P1 SYNCS.PHASECHK.TRANS64 P1, [R106+URZ+0xd0], R3 ;  /* 0x0000d0036a0095a7 */ /* 0x000e6400080210ff */
[----:B-1----:R-:W-:Y:S05]  /*9050*/  @!P1 BRA `(.L_x_88) ;  /* 0xfffffffc00f09947 */ /* 0x002fea000383ffff */
[----:B------:R-:W-:Y:S05]  /*9060*/  BRA `(.L_x_87) ;  /* 0xffffffd800b47947 */ /* 0x000fea000383ffff */
.L_x_99:
[----:B--2---:R2:W3:Y:S02]  /*9070*/  SYNCS.PHASECHK.TRANS64.TRYWAIT P1, [R3+URZ+0x80], R4 ;  /* 0x00008004030075a7 */ /* 0x0044e400080211ff */
[----:B---3--:R-:W-:Y:S05]  /*9080*/  @!P1 NANOSLEEP.SYNCS 0x989680 ;  /* 0x009896800000995d */ /* 0x008fea0003900000 */
[----:B------:R-:W3:Y:S02]  /*9090*/  @!P1 SYNCS.PHASECHK.TRANS64 P1, [R3+URZ+0x80], R4 ;  /* 0x00008004030095a7 */ /* 0x000ee400080210ff */
[----:B---3--:R-:W-:Y:S05]  /*90a0*/  @!P1 BRA `(.L_x_99) ;  /* 0xfffffffc00f09947 */ /* 0x008fea000383ffff */
[----:B------:R-:W-:Y:S05]  /*90b0*/  BRA `(.L_x_98) ;  /* 0xffffffe400b87947 */ /* 0x000fea000383ffff */
        .weak           $__internal_0_$__cuda_sm10x_tcgen05_guardrail_trap_col_being_dealloced_not_returned_by_alloc
        .type           $__internal_0_$__cuda_sm10x_tcgen05_guardrail_trap_col_being_dealloced_not_returned_by_alloc,@function
        .size           $__internal_0_$__cuda_sm10x_tcgen05_guardrail_trap_col_being_dealloced_not_returned_by_alloc,($__internal_1_$__cuda_sm10x_tcgen05_guardrail_trap_phase_invalid_during_alloc - $__internal_0_$__cuda_sm10x_tcgen05_guardrail_trap_col_being_dealloced_not_returned_by_alloc)
$__internal_0_$__cuda_sm10x_tcgen05_guardrail_trap_col_being_dealloced_not_returned_by_alloc:
[----:B------:R-:W-:Y:S05]  /*90c0*/  BPT.TRAP 0x1 ;  /* 0x000000040000795c */ /* 0x000fea0000300000 */
[----:B------:R-:W-:-:S04]  /*90d0*/  MOV R3, 0x0 ;  /* 0x0000000000037802 */ /* 0x000fc80000000f00 */
[----:B------:R-:W-:Y:S05]  /*90e0*/  RET.REL.NODEC R2 `(_ZN7cutlass13device_kernelINS_4conv6kernel13ConvUniversalINS1_16ConvProblemShapeILNS1_8OperatorE2ELi2EEENS1_10collective14CollectiveConvINS1_47MainloopSm100TmaUmmaWarpSpecializedImplicitGemmILS5_2ELi8ELi2ELi1ELi2EN4cute5tupleIJNSA_1CILi1EEESD_SD_EEEEENSB_IJNSC_ILi128EEENSB_IJNSC_ILi64EEEEEESI_EEENS_6half_tESK_NSA_8TiledMMAINSA_8MMA_AtomIJNSA_20SM100_MMA_F16BF16_SSISK_SK_fLi128ELi64ELNSA_4UMMA5MajorE1ELSP_1ELNSO_7ScaleInE0ELSQ_0EEEEEENSA_6LayoutISE_NSB_IJNSC_ILi0EEESU_SU_EEEEENSB_IJNSA_10UnderscoreESX_SX_EEEEENS7_6detail27Sm100ImplicitGemmTileTraitsINSA_13SM90_TMA_LOADENSA_14ComposedLayoutINSA_7SwizzleILi3ELi4ELi3EEENSA_18smem_ptr_flag_bitsILi16EEENST_INSB_IJSH_NSC_ILi8EEEEEENSB_IJSD_SH_EEEEEEEvEENS11_INSA_20SM90_TMA_LOAD_IM2COLES1C_vEEEENS_8epilogue10collective18CollectiveEpilogueINS1H_23Sm100TmaWarpSpecializedILi3ELi2ELi32ELb1ELb0EEEJSJ_NSB_IJNST_ISG_SD_EENST_INSC_ILi32EEESD_EEEEESK_NSB_IJlNSB_IJSD_llEEESU_EEESK_S1R_NS1H_6fusion15FusionCallbacksIS1L_NS1S_17LinearCombinationISK_fSK_fLNS_15FloatRoundStyleE2EEESJ_S1P_JEEENSA_5SM1004TMEM4LOAD26SM100_TMEM_LOAD_32dp32b32xES12_NS13_INS14_ILi2ELi4ELi3EEES17_NST_INSB_IJS18_S1N_EEENSB_IJS1N_SD_EEEEEEENSA_39AutoVectorizingCopyWithAssumedAlignmentILi128EEENSA_14SM90_TMA_STOREES26_S28_S28_EEEvvEEEEvNT_6ParamsE) ;  /* 0xffffff6c02c47950 */ /* 0x000fea0003c3ffff */
        .weak           $__internal_1_$__cuda_sm10x_tcgen05_guardrail_trap_phase_invalid_during_alloc
        .type           $__internal_1_$__cuda_sm10x_tcgen05_guardrail_trap_phase_invalid_during_alloc,@function
        .size           $__internal_1_$__cuda_sm10x_tcgen05_guardrail_trap_phase_invalid_during_alloc,($__internal_2_$__cuda_sm10x_tcgen05_guardrail_trap_unallocated_columns_being_dealloced - $__internal_1_$__cuda_sm10x_tcgen05_guardrail_trap_phase_invalid_during_alloc)
$__internal_1_$__cuda_sm10x_tcgen05_guardrail_trap_phase_invalid_during_alloc:
[----:B------:R-:W-:Y:S05]  /*90f0*/  BPT.TRAP 0x1 ;  /* 0x000000040000795c */ /* 0x000fea0000300000 */
[----:B------:R-:W-:-:S04]  /*9100*/  HFMA2 R3, -RZ, RZ, 0, 0 ;  /* 0x00000000ff037431 */ /* 0x000fc800000001ff */
[----:B------:R-:W-:Y:S05]  /*9110*/  RET.REL.NODEC R2 `(_ZN7cutlass13device_kernelINS_4conv6kernel13ConvUniversalINS1_16ConvProblemShapeILNS1_8OperatorE2ELi2EEENS1_10collective14CollectiveConvINS1_47MainloopSm100TmaUmmaWarpSpecializedImplicitGemmILS5_2ELi8ELi2ELi1ELi2EN4cute5tupleIJNSA_1CILi1EEESD_SD_EEEEENSB_IJNSC_ILi128EEENSB_IJNSC_ILi64EEEEEESI_EEENS_6half_tESK_NSA_8TiledMMAINSA_8MMA_AtomIJNSA_20SM100_MMA_F16BF16_SSISK_SK_fLi128ELi64ELNSA_4UMMA5MajorE1ELSP_1ELNSO_7ScaleInE0ELSQ_0EEEEEENSA_6LayoutISE_NSB_IJNSC_ILi0EEESU_SU_EEEEENSB_IJNSA_10UnderscoreESX_SX_EEEEENS7_6detail27Sm100ImplicitGemmTileTraitsINSA_13SM90_TMA_LOADENSA_14ComposedLayoutINSA_7SwizzleILi3ELi4ELi3EEENSA_18smem_ptr_flag_bitsILi16EEENST_INSB_IJSH_NSC_ILi8EEEEEENSB_IJSD_SH_EEEEEEEvEENS11_INSA_20SM90_TMA_LOAD_IM2COLES1C_vEEEENS_8epilogue10collective18CollectiveEpilogueINS1H_23Sm100TmaWarpSpecializedILi3ELi2ELi32ELb1ELb0EEEJSJ_NSB_IJNST_ISG_SD_EENST_INSC_ILi32EEESD_EEEEESK_NSB_IJlNSB_IJSD_llEEESU_EEESK_S1R_NS1H_6fusion15FusionCallbacksIS1L_NS1S_17LinearCombinationISK_fSK_fLNS_15FloatRoundStyleE2EEESJ_S1P_JEEENSA_5SM1004TMEM4LOAD26SM100_TMEM_LOAD_32dp32b32xES12_NS13_INS14_ILi2ELi4ELi3EEES17_NST_INSB_IJS18_S1N_EEENSB_IJS1N_SD_EEEEEEENSA_39AutoVectorizingCopyWithAssumedAlignmentILi128EEENSA_14SM90_TMA_STOREES26_S28_S28_EEEvvEEEEvNT_6ParamsE) ;  /* 0xffffff6c02b87950 */ /* 0x000fea0003c3ffff */
        .weak           $__internal_2_$__cuda_sm10x_tcgen05_guardrail_trap_unallocated_columns_being_dealloced
        .type           $__internal_2_$__cuda_sm10x_tcgen05_guardrail_trap_unallocated_columns_being_dealloced,@function
        .size           $__internal_2_$__cuda_sm10x_tcgen05_guardrail_trap_unallocated_columns_being_dealloced,(.L_x_155 - $__internal_2_$__cuda_sm10x_tcgen05_guardrail_trap_unallocated_columns_being_dealloced)
$__internal_2_$__cuda_sm10x_tcgen05_guardrail_trap_unallocated_columns_being_dealloced:
[----:B------:R-:W-:Y:S05]  /*9120*/  BPT.TRAP 0x1 ;  /* 0x000000040000795c */ /* 0x000fea0000300000 */
[----:B------:R-:W-:-:S04]  /*9130*/  MOV R3, 0x0 ;  /* 0x0000000000037802 */ /* 0x000fc80000000f00 */
[----:B------:R-:W-:Y:S05]  /*9140*/  RET.REL.NODEC R2 `(_ZN7cutlass13device_kernelINS_4conv6kernel13ConvUniversalINS1_16ConvProblemShapeILNS1_8OperatorE2ELi2EEENS1_10collective14CollectiveConvINS1_47MainloopSm100TmaUmmaWarpSpecializedImplicitGemmILS5_2ELi8ELi2ELi1ELi2EN4cute5tupleIJNSA_1CILi1EEESD_SD_EEEEENSB_IJNSC_ILi128EEENSB_IJNSC_ILi64EEEEEESI_EEENS_6half_tESK_NSA_8TiledMMAINSA_8MMA_AtomIJNSA_20SM100_MMA_F16BF16_SSISK_SK_fLi128ELi64ELNSA_4UMMA5MajorE1ELSP_1ELNSO_7ScaleInE0ELSQ_0EEEEEENSA_6LayoutISE_NSB_IJNSC_ILi0EEESU_SU_EEEEENSB_IJNSA_10UnderscoreESX_SX_EEEEENS7_6detail27Sm100ImplicitGemmTileTraitsINSA_13SM90_TMA_LOADENSA_14ComposedLayoutINSA_7SwizzleILi3ELi4ELi3EEENSA_18smem_ptr_flag_bitsILi16EEENST_INSB_IJSH_NSC_ILi8EEEEEENSB_IJSD_SH_EEEEEEEvEENS11_INSA_20SM90_TMA_LOAD_IM2COLES1C_vEEEENS_8epilogue10collective18CollectiveEpilogueINS1H_23Sm100TmaWarpSpecializedILi3ELi2ELi32ELb1ELb0EEEJSJ_NSB_IJNST_ISG_SD_EENST_INSC_ILi32EEESD_EEEEESK_NSB_IJlNSB_IJSD_llEEESU_EEESK_S1R_NS1H_6fusion15FusionCallbacksIS1L_NS1S_17LinearCombinationISK_fSK_fLNS_15FloatRoundStyleE2EEESJ_S1P_JEEENSA_5SM1004TMEM4LOAD26SM100_TMEM_LOAD_32dp32b32xES12_NS13_INS14_ILi2ELi4ELi3EEES17_NST_INSB_IJS18_S1N_EEENSB_IJS1N_SD_EEEEEEENSA_39AutoVectorizingCopyWithAssumedAlignmentILi128EEENSA_14SM90_TMA_STOREES26_S28_S28_EEEvvEEEEvNT_6ParamsE) ;  /* 0xffffff6c02ac7950 */ /* 0x000fea0003c3ffff */
.L_x_154:
[----:B------:R-:W-:-:S00]  /*9150*/  BRA `(.L_x_154) ;  /* 0xfffffffc00fc7947 */ /* 0x000fc0000383ffff */
[----:B------:R-:W-:-:S00]  /*9160*/  NOP ;  /* 0x0000000000007918 */ /* 0x000fc00000000000 */
        /* <DEDUP_REMOVED lines=9> */
.L_x_155:


//--------------------- .nv.global.init           --------------------------
	.section	.nv.global.init,"aw",@progbits
.nv.global.init:
	.type		$str$29,@object
	.size		$str$29,($str$30 - $str$29)
$str$29:
        /*0000*/ 	.byte	0x28, 0x61, 0x64, 0x64, 0x72, 0x65, 0x73, 0x73, 0x20, 0x26, 0x20, 0x6d, 0x61, 0x73, 0x6b, 0x29
        /*0010*/ 	.byte	0x20, 0x3d, 0x3d, 0x20, 0x30, 0x00
	.type		$str$30,@object
	.size		$str$30,($str$28 - $str$30)
$str$30:
        /*0016*/ 	.byte	0x2f, 0x74, 0x6d, 0x70, 0x2f, 0x63, 0x75, 0x74, 0x6c, 0x61, 0x73, 0x73, 0x5f, 0x73, 0x77, 0x65
        /*0026*/ 	.byte	0x65, 0x70, 0x5f, 0x73, 0x72, 0x63, 0x2f, 0x69, 0x6e, 0x63, 0x6c, 0x75, 0x64, 0x65, 0x2f, 0x63
        /*0036*/ 	.byte	0x75, 0x74, 0x65, 0x2f, 0x70, 0x6f, 0x69, 0x6e, 0x74, 0x65, 0x72, 0x5f, 0x66, 0x6c, 0x61, 0x67
        /*0046*/ 	.byte	0x67, 0x65, 0x64, 0x2e, 0x68, 0x70, 0x70, 0x00
	.type		$str$28,@object
	.size		$str$28,($str$27 - $str$28)
$str$28:
        /*004e*/ 	.byte	0x2f, 0x74, 0x6d, 0x70, 0x2f, 0x63, 0x75, 0x74, 0x6c, 0x61, 0x73, 0x73, 0x5f, 0x73, 0x77, 0x65
        /*005e*/ 	.byte	0x65, 0x70, 0x5f, 0x73, 0x72, 0x63, 0x2f, 0x69, 0x6e, 0x63, 0x6c, 0x75, 0x64, 0x65, 0x2f, 0x63
        /*006e*/ 	.byte	0x75, 0x74, 0x65, 0x2f, 0x61, 0x74, 0x6f, 0x6d, 0x2f, 0x63, 0x6f, 0x70, 0x79, 0x5f, 0x74, 0x72
        /*007e*/ 	.byte	0x61, 0x69, 0x74, 0x73, 0x5f, 0x73, 0x6d, 0x31, 0x30, 0x30, 0x2e, 0x68, 0x70, 0x70, 0x00
	.type		$str$27,@object
	.size		$str$27,(__unnamed_1 - $str$27)
$str$27:
        /*008d*/ 	.byte	0x28, 0x28, 0x75, 0x69, 0x6e, 0x74, 0x33, 0x32, 0x5f, 0x74, 0x28, 0x74, 0x68, 0x72, 0x65, 0x61
        /*009d*/ 	.byte	0x64, 0x49, 0x64, 0x78, 0x2e, 0x78, 0x29, 0x20, 0x2f, 0x20, 0x33, 0x32, 0x29, 0x20, 0x25, 0x20
        /*00ad*/ 	.byte	0x34, 0x29, 0x20, 0x3d, 0x3d, 0x20, 0x28, 0x28, 0x28, 0x74, 0x6d, 0x65, 0x6d, 0x5f, 0x61, 0x64
        /*00bd*/ 	.byte	0x64, 0x72, 0x20, 0x3e, 0x3e, 0x20, 0x31, 0x36, 0x29, 0x20, 0x2f, 0x20, 0x33, 0x32, 0x29, 0x20
        /*00cd*/ 	.byte	0x25, 0x20, 0x34, 0x29, 0x00
	.type		__unnamed_1,@object
	.size		__unnamed_1,(__unnamed_2 - __unnamed_1)
__unnamed_1:
        /*00d2*/ 	.byte	0x61, 0x75, 0x74, 0x6f, 0x20, 0x63, 0x75, 0x74, 0x65, 0x3a, 0x3a, 0x61, 0x73, 0x5f, 0x70, 0x6f
        /* <DEDUP_REMOVED lines=24> */
        /*0262*/ 	.byte	0x3e, 0x3e, 0x3e, 0x3e, 0x5d, 0x00
	.type		__unnamed_2,@object
	.size		__unnamed_2,(.L_2 - __unnamed_2)
__unnamed_2:
        /* <DEDUP_REMOVED lines=42> */
        /*0508*/ 	.byte	0x3e, 0x3e, 0x5d, 0x00
.L_2:


//--------------------- .nv.shared._ZN7cutlass13device_kernelINS_4conv6kernel13ConvUniversalINS1_16ConvProblemShapeILNS1_8OperatorE2ELi2EEENS1_10collective14CollectiveConvINS1_47MainloopSm100TmaUmmaWarpSpecializedImplicitGemmILS5_2ELi8ELi2ELi1ELi2EN4cute5tupleIJNSA_1CILi1EEESD_SD_EEEEENSB_IJNSC_ILi128EEENSB_IJNSC_ILi64EEEEEESI_EEENS_6half_tESK_NSA_8TiledMMAINSA_8MMA_AtomIJNSA_20SM100_MMA_F16BF16_SSISK_SK_fLi128ELi64ELNSA_4UMMA5MajorE1ELSP_1ELNSO_7ScaleInE0ELSQ_0EEEEEENSA_6LayoutISE_NSB_IJNSC_ILi0EEESU_SU_EEEEENSB_IJNSA_10UnderscoreESX_SX_EEEEENS7_6detail27Sm100ImplicitGemmTileTraitsINSA_13SM90_TMA_LOADENSA_14ComposedLayoutINSA_7SwizzleILi3ELi4ELi3EEENSA_18smem_ptr_flag_bitsILi16EEENST_INSB_IJSH_NSC_ILi8EEEEEENSB_IJSD_SH_EEEEEEEvEENS11_INSA_20SM90_TMA_LOAD_IM2COLES1C_vEEEENS_8epilogue10collective18CollectiveEpilogueINS1H_23Sm100TmaWarpSpecializedILi3ELi2ELi32ELb1ELb0EEEJSJ_NSB_IJNST_ISG_SD_EENST_INSC_ILi32EEESD_EEEEESK_NSB_IJlNSB_IJSD_llEEESU_EEESK_S1R_NS1H_6fusion15FusionCallbacksIS1L_NS1S_17LinearCombinationISK_fSK_fLNS_15FloatRoundStyleE2EEESJ_S1P_JEEENSA_5SM1004TMEM4LOAD26SM100_TMEM_LOAD_32dp32b32xES12_NS13_INS14_ILi2ELi4ELi3EEES17_NST_INSB_IJS18_S1N_EEENSB_IJS1N_SD_EEEEEEENSA_39AutoVectorizingCopyWithAssumedAlignmentILi128EEENSA_14SM90_TMA_STOREES26_S28_S28_EEEvvEEEEvNT_6ParamsE --------------------------
	.section	.nv.shared._ZN7cutlass13device_kernelINS_4conv6kernel13ConvUniversalINS1_16ConvProblemShapeILNS1_8OperatorE2ELi2EEENS1_10collective14CollectiveConvINS1_47MainloopSm100TmaUmmaWarpSpecializedImplicitGemmILS5_2ELi8ELi2ELi1ELi2EN4cute5tupleIJNSA_1CILi1EEESD_SD_EEEEENSB_IJNSC_ILi128EEENSB_IJNSC_ILi64EEEEEESI_EEENS_6half_tESK_NSA_8TiledMMAINSA_8MMA_AtomIJNSA_20SM100_MMA_F16BF16_SSISK_SK_fLi128ELi64ELNSA_4UMMA5MajorE1ELSP_1ELNSO_7ScaleInE0ELSQ_0EEEEEENSA_6LayoutISE_NSB_IJNSC_ILi0EEESU_SU_EEEEENSB_IJNSA_10UnderscoreESX_SX_EEEEENS7_6detail27Sm100ImplicitGemmTileTraitsINSA_13SM90_TMA_LOADENSA_14ComposedLayoutINSA_7SwizzleILi3ELi4ELi3EEENSA_18smem_ptr_flag_bitsILi16EEENST_INSB_IJSH_NSC_ILi8EEEEEENSB_IJSD_SH_EEEEEEEvEENS11_INSA_20SM90_TMA_LOAD_IM2COLES1C_vEEEENS_8epilogue10collective18CollectiveEpilogueINS1H_23Sm100TmaWarpSpecializedILi3ELi2ELi32ELb1ELb0EEEJSJ_NSB_IJNST_ISG_SD_EENST_INSC_ILi32EEESD_EEEEESK_NSB_IJlNSB_IJSD_llEEESU_EEESK_S1R_NS1H_6fusion15FusionCallbacksIS1L_NS1S_17LinearCombinationISK_fSK_fLNS_15FloatRoundStyleE2EEESJ_S1P_JEEENSA_5SM1004TMEM4LOAD26SM100_TMEM_LOAD_32dp32b32xES12_NS13_INS14_ILi2ELi4ELi3EEES17_NST_INSB_IJS18_S1N_EEENSB_IJS1N_SD_EEEEEEENSA_39AutoVectorizingCopyWithAssumedAlignmentILi128EEENSA_14SM90_TMA_STOREES26_S28_S28_EEEvvEEEEvNT_6ParamsE,"aw",@nobits
	.sectionflags	@""
	.align	16
	.zero		1024


//--------------------- .nv.shared.reserved.0     --------------------------
	.section	.nv.shared.reserved.0,"aw",@nobits
	.weak		__nv_reservedSMEM_offset_0_alias
	.size		__nv_reservedSMEM_offset_0_alias, 0, 64
	.other		__nv_reservedSMEM_offset_0_alias,@"STO_CUDA_RESERVED_SHARED STV_DEFAULT"
__nv_reservedSMEM_offset_0_alias:
	.zero		0
.nv.shared.reserved.0:
	.zero		64
	.weak		__nv_reservedSMEM_tcgen05_partition
	.type		__nv_reservedSMEM_tcgen05_partition,@object
	.size		__nv_reservedSMEM_tcgen05_partition,(.L_0 - __nv_reservedSMEM_tcgen05_partition)
__nv_reservedSMEM_tcgen05_partition:
	.zero		32
.L_0:


//--------------------- .nv.global                --------------------------
	.section	.nv.global,"aw",@nobits
.nv.global:
	.type		_ZN39_INTERNAL_76e66c76_4_k_cu_b5b73fd9_30314cute1_E,@object
	.size		_ZN39_INTERNAL_76e66c76_4_k_cu_b5b73fd9_30314cute1_E,(_ZN39_INTERNAL_76e66c76_4_k_cu_b5b73fd9_30314cuda3std3__45__cpo6cbeginE - _ZN39_INTERNAL_76e66c76_4_k_cu_b5b73fd9_30314cute1_E)
_ZN39_INTERNAL_76e66c76_4_k_cu_b5b73fd9_30314cute1_E:
	.zero		1
	.type		_ZN39_INTERNAL_76e66c76_4_k_cu_b5b73fd9_30314cuda3std3__45__cpo6cbeginE,@object
	.size		_ZN39_INTERNAL_76e66c76_4_k_cu_b5b73fd9_30314cuda3std3__45__cpo6cbeginE,(_ZN39_INTERNAL_76e66c76_4_k_cu_b5b73fd9_30314cuda3std3__48in_placeE - _ZN39_INTERNAL_76e66c76_4_k_cu_b5b73fd9_30314cuda3std3__45__cpo6cbeginE)
_ZN39_INTERNAL_76e66c76_4_k_cu_b5b73fd9_30314cuda3std3__45__cpo6cbeginE:
	.zero		1
	.type		_ZN39_INTERNAL_76e66c76_4_k_cu_b5b73fd9_30314cuda3std3__48in_placeE,@object
	.size		_ZN39_INTERNAL_76e66c76_4_k_cu_b5b73fd9_30314cuda3std3__48in_placeE,(_ZN39_INTERNAL_76e66c76_4_k_cu_b5b73fd9_30314cuda3std6ranges3__45__cpo9iter_moveE - _ZN39_INTERNAL_76e66c76_4_k_cu_b5b73fd9_30314cuda3std3__48in_placeE)
_ZN39_INTERNAL_76e66c76_4_k_cu_b5b73fd9_30314cuda3std3__48in_placeE:
	.zero		1
	.type		_ZN39_INTERNAL_76e66c76_4_k_cu_b5b73fd9_30314cuda3std6ranges3__45__cpo9iter_moveE,@object
	.size		_ZN39_INTERNAL_76e66c76_4_k_cu_b5b73fd9_30314cuda3std6ranges3__45__cpo9iter_moveE,(_ZN39_INTERNAL_76e66c76_4_k_cu_b5b73fd9_30314cuda3std3__45__cpo5beginE - _ZN39_INTERNAL_76e66c76_4_k_cu_b5b73fd9_30314cuda3std6ranges3__45__cpo9iter_moveE)
_ZN39_INTERNAL_76e66c76_4_k_cu_b5b73fd9_30314cuda3std6ranges3__45__cpo9iter_moveE:
	.zero		1
	.type		_ZN39_INTERNAL_76e66c76_4_k_cu_b5b73fd9_30314cuda3std3__45__cpo5beginE,@object
	.size		_ZN39_INTERNAL_76e66c76_4_k_cu_b5b73fd9_30314cuda3std3__45__cpo5beginE,(_ZN39_INTERNAL_76e66c76_4_k_cu_b5b73fd9_30314cuda3std3__441_GLOBAL__N__76e66c76_4_k_cu_b5b73fd9_30316ignoreE - _ZN39_INTERNAL_76e66c76_4_k_cu_b5b73fd9_30314cuda3std3__45__cpo5beginE)
_ZN39_INTERNAL_76e66c76_4_k_cu_b5b73fd9_30314cuda3std3__45__cpo5beginE:
	.zero		1
	.type		_ZN39_INTERNAL_76e66c76_4_k_cu_b5b73fd9_30314cuda3std3__441_GLOBAL__N__76e66c76_4_k_cu_b5b73fd9_30316ignoreE,@object
	.size		_ZN39_INTERNAL_76e66c76_4_k_cu_b5b73fd9_30314cuda3std3__441_GLOBAL__N__76e66c76_4_k_cu_b5b73fd9_30316ignoreE,(_ZN39_INTERNAL_76e66c76_4_k_cu_b5b73fd9_30314cute7productE - _ZN39_INTERNAL_76e66c76_4_k_cu_b5b73fd9_30314cuda3std3__441_GLOBAL__N__76e66c76_4_k_cu_b5b73fd9_30316ignoreE)
_ZN39_INTERNAL_76e66c76_4_k_cu_b5b73fd9_30314cuda3std3__441_GLOBAL__N__76e66c76_4_k_cu_b5b73fd9_30316ignoreE:
	.zero		1
	.type		_ZN39_INTERNAL_76e66c76_4_k_cu_b5b73fd9_30314cute7productE,@object
	.size		_ZN39_INTERNAL_76e66c76_4_k_cu_b5b73fd9_30314cute7productE,(_ZN39_INTERNAL_76e66c76_4_k_cu_b5b73fd9_30314cuda3std3__45__cpo3endE - _ZN39_INTERNAL_76e66c76_4_k_cu_b5b73fd9_30314cute7productE)
_ZN39_INTERNAL_76e66c76_4_k_cu_b5b73fd9_30314cute7productE:
	.zero		1
	.type		_ZN39_INTERNAL_76e66c76_4_k_cu_b5b73fd9_30314cuda3std3__45__cpo3endE,@object
	.size		_ZN39_INTERNAL_76e66c76_4_k_cu_b5b73fd9_30314cuda3std3__45__cpo3endE,(_ZN39_INTERNAL_76e66c76_4_k_cu_b5b73fd9_30314cuda3std3__419piecewise_constructE - _ZN39_INTERNAL_76e66c76_4_k_cu_b5b73fd9_30314cuda3std3__45__cpo3endE)
_ZN39_INTERNAL_76e66c76_4_k_cu_b5b73fd9_30314cuda3std3__45__cpo3endE:
	.zero		1
	.type		_ZN39_INTERNAL_76e66c76_4_k_cu_b5b73fd9_30314cuda3std3__419piecewise_constructE,@object
	.size		_ZN39_INTERNAL_76e66c76_4_k_cu_b5b73fd9_30314cuda3std3__419piecewise_constructE,(_ZN39_INTERNAL_76e66c76_4_k_cu_b5b73fd9_30314cuda3std3__45__cpo4cendE - _ZN39_INTERNAL_76e66c76_4_k_cu_b5b73fd9_30314cuda3std3__419piecewise_constructE)
_ZN39_INTERNAL_76e66c76_4_k_cu_b5b73fd9_30314cuda3std3__419piecewise_constructE:
	.zero		1
	.type		_ZN39_INTERNAL_76e66c76_4_k_cu_b5b73fd9_30314cuda3std3__45__cpo4cendE,@object
	.size		_ZN39_INTERNAL_76e66c76_4_k_cu_b5b73fd9_30314cuda3std3__45__cpo4cendE,(_ZN39_INTERNAL_76e66c76_4_k_cu_b5b73fd9_30314cuda3std6ranges3__45__cpo4swapE - _ZN39_INTERNAL_76e66c76_4_k_cu_b5b73fd9_30314cuda3std3__45__cpo4cendE)
_ZN39_INTERNAL_76e66c76_4_k_cu_b5b73fd9_30314cuda3std3__45__cpo4cendE:
	.zero		1
	.type		_ZN39_INTERNAL_76e66c76_4_k_cu_b5b73fd9_30314cuda3std6ranges3__45__cpo4swapE,@object
	.size		_ZN39_INTERNAL_76e66c76_4_k_cu_b5b73fd9_30314cuda3std6ranges3__45__cpo4swapE,(.L_10 - _ZN39_INTERNAL_76e66c76_4_k_cu_b5b73fd9_30314cuda3std6ranges3__45__cpo4swapE)
_ZN39_INTERNAL_76e66c76_4_k_cu_b5b73fd9_30314cuda3std6ranges3__45__cpo4swapE:
	.zero		1
.L_10:


//--------------------- .nv.constant0._ZN7cutlass13device_kernelINS_4conv6kernel13ConvUniversalINS1_16ConvProblemShapeILNS1_8OperatorE2ELi2EEENS1_10collective14CollectiveConvINS1_47MainloopSm100TmaUmmaWarpSpecializedImplicitGemmILS5_2ELi8ELi2ELi1ELi2EN4cute5tupleIJNSA_1CILi1EEESD_SD_EEEEENSB_IJNSC_ILi128EEENSB_IJNSC_ILi64EEEEEESI_EEENS_6half_tESK_NSA_8TiledMMAINSA_8MMA_AtomIJNSA_20SM100_MMA_F16BF16_SSISK_SK_fLi128ELi64ELNSA_4UMMA5MajorE1ELSP_1ELNSO_7ScaleInE0ELSQ_0EEEEEENSA_6LayoutISE_NSB_IJNSC_ILi0EEESU_SU_EEEEENSB_IJNSA_10UnderscoreESX_SX_EEEEENS7_6detail27Sm100ImplicitGemmTileTraitsINSA_13SM90_TMA_LOADENSA_14ComposedLayoutINSA_7SwizzleILi3ELi4ELi3EEENSA_18smem_ptr_flag_bitsILi16EEENST_INSB_IJSH_NSC_ILi8EEEEEENSB_IJSD_SH_EEEEEEEvEENS11_INSA_20SM90_TMA_LOAD_IM2COLES1C_vEEEENS_8epilogue10collective18CollectiveEpilogueINS1H_23Sm100TmaWarpSpecializedILi3ELi2ELi32ELb1ELb0EEEJSJ_NSB_IJNST_ISG_SD_EENST_INSC_ILi32EEESD_EEEEESK_NSB_IJlNSB_IJSD_llEEESU_EEESK_S1R_NS1H_6fusion15FusionCallbacksIS1L_NS1S_17LinearCombinationISK_fSK_fLNS_15FloatRoundStyleE2EEESJ_S1P_JEEENSA_5SM1004TMEM4LOAD26SM100_TMEM_LOAD_32dp32b32xES12_NS13_INS14_ILi2ELi4ELi3EEES17_NST_INSB_IJS18_S1N_EEENSB_IJS1N_SD_EEEEEEENSA_39AutoVectorizingCopyWithAssumedAlignmentILi128EEENSA_14SM90_TMA_STOREES26_S28_S28_EEEvvEEEEvNT_6ParamsE --------------------------
	.section	.nv.constant0._ZN7cutlass13device_kernelINS_4conv6kernel13ConvUniversalINS1_16ConvProblemShapeILNS1_8OperatorE2ELi2EEENS1_10collective14CollectiveConvINS1_47MainloopSm100TmaUmmaWarpSpecializedImplicitGemmILS5_2ELi8ELi2ELi1ELi2EN4cute5tupleIJNSA_1CILi1EEESD_SD_EEEEENSB_IJNSC_ILi128EEENSB_IJNSC_ILi64EEEEEESI_EEENS_6half_tESK_NSA_8TiledMMAINSA_8MMA_AtomIJNSA_20SM100_MMA_F16BF16_SSISK_SK_fLi128ELi64ELNSA_4UMMA5MajorE1ELSP_1ELNSO_7ScaleInE0ELSQ_0EEEEEENSA_6LayoutISE_NSB_IJNSC_ILi0EEESU_SU_EEEEENSB_IJNSA_10UnderscoreESX_SX_EEEEENS7_6detail27Sm100ImplicitGemmTileTraitsINSA_13SM90_TMA_LOADENSA_14ComposedLayoutINSA_7SwizzleILi3ELi4ELi3EEENSA_18smem_ptr_flag_bitsILi16EEENST_INSB_IJSH_NSC_ILi8EEEEEENSB_IJSD_SH_EEEEEEEvEENS11_INSA_20SM90_TMA_LOAD_IM2COLES1C_vEEEENS_8epilogue10collective18CollectiveEpilogueINS1H_23Sm100TmaWarpSpecializedILi3ELi2ELi32ELb1ELb0EEEJSJ_NSB_IJNST_ISG_SD_EENST_INSC_ILi32EEESD_EEEEESK_NSB_IJlNSB_IJSD_llEEESU_EEESK_S1R_NS1H_6fusion15FusionCallbacksIS1L_NS1S_17LinearCombinationISK_fSK_fLNS_15FloatRoundStyleE2EEESJ_S1P_JEEENSA_5SM1004TMEM4LOAD26SM100_TMEM_LOAD_32dp32b32xES12_NS13_INS14_ILi2ELi4ELi3EEES17_NST_INSB_IJS18_S1N_EEENSB_IJS1N_SD_EEEEEEENSA_39AutoVectorizingCopyWithAssumedAlignmentILi128EEENSA_14SM90_TMA_STOREES26_S28_S28_EEEvvEEEEvNT_6ParamsE,"a",@progbits
	.sectionflags	@""
	.align	4
.nv.constant0._ZN7cutlass13device_kernelINS_4conv6kernel13ConvUniversalINS1_16ConvProblemShapeILNS1_8OperatorE2ELi2EEENS1_10collective14CollectiveConvINS1_47MainloopSm100TmaUmmaWarpSpecializedImplicitGemmILS5_2ELi8ELi2ELi1ELi2EN4cute5tupleIJNSA_1CILi1EEESD_SD_EEEEENSB_IJNSC_ILi128EEENSB_IJNSC_ILi64EEEEEESI_EEENS_6half_tESK_NSA_8TiledMMAINSA_8MMA_AtomIJNSA_20SM100_MMA_F16BF16_SSISK_SK_fLi128ELi64ELNSA_4UMMA5MajorE1ELSP_1ELNSO_7ScaleInE0ELSQ_0EEEEEENSA_6LayoutISE_NSB_IJNSC_ILi0EEESU_SU_EEEEENSB_IJNSA_10UnderscoreESX_SX_EEEEENS7_6detail27Sm100ImplicitGemmTileTraitsINSA_13SM90_TMA_LOADENSA_14ComposedLayoutINSA_7SwizzleILi3ELi4ELi3EEENSA_18smem_ptr_flag_bitsILi16EEENST_INSB_IJSH_NSC_ILi8EEEEEENSB_IJSD_SH_EEEEEEEvEENS11_INSA_20SM90_TMA_LOAD_IM2COLES1C_vEEEENS_8epilogue10collective18CollectiveEpilogueINS1H_23Sm100TmaWarpSpecializedILi3ELi2ELi32ELb1ELb0EEEJSJ_NSB_IJNST_ISG_SD_EENST_INSC_ILi32EEESD_EEEEESK_NSB_IJlNSB_IJSD_llEEESU_EEESK_S1R_NS1H_6fusion15FusionCallbacksIS1L_NS1S_17LinearCombinationISK_fSK_fLNS_15FloatRoundStyleE2EEESJ_S1P_JEEENSA_5SM1004TMEM4LOAD26SM100_TMEM_LOAD_32dp32b32xES12_NS13_INS14_ILi2ELi4ELi3EEES17_NST_INSB_IJS18_S1N_EEENSB_IJS1N_SD_EEEEEEENSA_39AutoVectorizingCopyWithAssumedAlignmentILi128EEENSA_14SM90_TMA_STOREES26_S28_S28_EEEvvEEEEvNT_6ParamsE:
	.zero		2944


//--------------------- SYMBOLS --------------------------

	.type		.nv.reservedSmem.offset0,@object
	.size		.nv.reservedSmem.offset0,0x4
	.type		.nv.reservedSmem.cap,@object
	.size		.nv.reservedSmem.cap,0x4
	.type		__assertfail,@function
